







.version 5.0
.target sm_61
.address_size 64


.global .align 8 .b8 _ZTVSt9basic_iosIcSt11char_traitsIcEE[32];
.global .align 8 .b8 _ZTTSo[8];
.global .align 8 .b8 _ZTVSt15basic_streambufIcSt11char_traitsIcEE[128];
.global .align 8 .b8 _ZTVNSt7__cxx1115basic_stringbufIcSt11char_traitsIcESaIcEEE[128];
.global .align 8 .b8 _ZTTNSt7__cxx1119basic_ostringstreamIcSt11char_traitsIcESaIcEEE[8];
.global .align 8 .b8 _ZTVN10__cxxabiv119__pointer_type_infoE[8];
.global .align 8 .b8 _ZTVN10__cxxabiv120__function_type_infoE[8];
.global .align 8 .b8 _ZTVN10__cxxabiv117__class_type_infoE[8];
.global .align 8 .b8 _ZTVN10__cxxabiv120__si_class_type_infoE[8];
.global .align 8 .b8 _ZTVSt9exception[40];
.global .align 8 .b8 _ZTVN3c105ErrorE[40];
.global .align 8 .b8 _ZTVN3c1020intrusive_ptr_targetE[40];
.global .align 8 .b8 _ZTVN3c1011StorageImplE[40];
.global .align 8 .b8 _ZTVN6caffe28OperatorINS_11CUDAContextEEE[136];
.global .align 8 .b8 _ZTVN6caffe223AffineChannelGradientOpIfNS_11CUDAContextEEE[136];
.global .align 8 .b8 _ZTVN6caffe215AffineChannelOpIfNS_11CUDAContextEEE[136];





.visible .entry _ZN6caffe276_GLOBAL__N__52_tmpxft_0000727c_00000000_7_affine_channel_op_cpp1_ii_dddce74a40AffineChannelScaleBiasBackwardCUDAKernelIfLNS_12StorageOrderE2EEEviiiPKT_S5_PS3_S6_(
.param .u32 _ZN6caffe276_GLOBAL__N__52_tmpxft_0000727c_00000000_7_affine_channel_op_cpp1_ii_dddce74a40AffineChannelScaleBiasBackwardCUDAKernelIfLNS_12StorageOrderE2EEEviiiPKT_S5_PS3_S6__param_0,
.param .u32 _ZN6caffe276_GLOBAL__N__52_tmpxft_0000727c_00000000_7_affine_channel_op_cpp1_ii_dddce74a40AffineChannelScaleBiasBackwardCUDAKernelIfLNS_12StorageOrderE2EEEviiiPKT_S5_PS3_S6__param_1,
.param .u32 _ZN6caffe276_GLOBAL__N__52_tmpxft_0000727c_00000000_7_affine_channel_op_cpp1_ii_dddce74a40AffineChannelScaleBiasBackwardCUDAKernelIfLNS_12StorageOrderE2EEEviiiPKT_S5_PS3_S6__param_2,
.param .u64 _ZN6caffe276_GLOBAL__N__52_tmpxft_0000727c_00000000_7_affine_channel_op_cpp1_ii_dddce74a40AffineChannelScaleBiasBackwardCUDAKernelIfLNS_12StorageOrderE2EEEviiiPKT_S5_PS3_S6__param_3,
.param .u64 _ZN6caffe276_GLOBAL__N__52_tmpxft_0000727c_00000000_7_affine_channel_op_cpp1_ii_dddce74a40AffineChannelScaleBiasBackwardCUDAKernelIfLNS_12StorageOrderE2EEEviiiPKT_S5_PS3_S6__param_4,
.param .u64 _ZN6caffe276_GLOBAL__N__52_tmpxft_0000727c_00000000_7_affine_channel_op_cpp1_ii_dddce74a40AffineChannelScaleBiasBackwardCUDAKernelIfLNS_12StorageOrderE2EEEviiiPKT_S5_PS3_S6__param_5,
.param .u64 _ZN6caffe276_GLOBAL__N__52_tmpxft_0000727c_00000000_7_affine_channel_op_cpp1_ii_dddce74a40AffineChannelScaleBiasBackwardCUDAKernelIfLNS_12StorageOrderE2EEEviiiPKT_S5_PS3_S6__param_6
)
{
.reg .pred %p<10>;
.reg .f32 %f<68>;
.reg .b32 %r<42>;
.reg .b64 %rd<21>;

	.shared .align 4 .b8 _ZN6caffe276_GLOBAL__N__52_tmpxft_0000727c_00000000_7_affine_channel_op_cpp1_ii_dddce74a40AffineChannelScaleBiasBackwardCUDAKernelIfLNS_12StorageOrderE2EEEviiiPKT_S5_PS3_S6_$__cuda_local_var_196922_64_non_const_ds_storage[24];

	.shared .align 4 .b8 _ZN6caffe276_GLOBAL__N__52_tmpxft_0000727c_00000000_7_affine_channel_op_cpp1_ii_dddce74a40AffineChannelScaleBiasBackwardCUDAKernelIfLNS_12StorageOrderE2EEEviiiPKT_S5_PS3_S6_$__cuda_local_var_196923_64_non_const_db_storage[24];

ld.param.u32 %r13, [_ZN6caffe276_GLOBAL__N__52_tmpxft_0000727c_00000000_7_affine_channel_op_cpp1_ii_dddce74a40AffineChannelScaleBiasBackwardCUDAKernelIfLNS_12StorageOrderE2EEEviiiPKT_S5_PS3_S6__param_0];
ld.param.u32 %r11, [_ZN6caffe276_GLOBAL__N__52_tmpxft_0000727c_00000000_7_affine_channel_op_cpp1_ii_dddce74a40AffineChannelScaleBiasBackwardCUDAKernelIfLNS_12StorageOrderE2EEEviiiPKT_S5_PS3_S6__param_1];
ld.param.u32 %r12, [_ZN6caffe276_GLOBAL__N__52_tmpxft_0000727c_00000000_7_affine_channel_op_cpp1_ii_dddce74a40AffineChannelScaleBiasBackwardCUDAKernelIfLNS_12StorageOrderE2EEEviiiPKT_S5_PS3_S6__param_2];
ld.param.u64 %rd3, [_ZN6caffe276_GLOBAL__N__52_tmpxft_0000727c_00000000_7_affine_channel_op_cpp1_ii_dddce74a40AffineChannelScaleBiasBackwardCUDAKernelIfLNS_12StorageOrderE2EEEviiiPKT_S5_PS3_S6__param_3];
ld.param.u64 %rd4, [_ZN6caffe276_GLOBAL__N__52_tmpxft_0000727c_00000000_7_affine_channel_op_cpp1_ii_dddce74a40AffineChannelScaleBiasBackwardCUDAKernelIfLNS_12StorageOrderE2EEEviiiPKT_S5_PS3_S6__param_4];
ld.param.u64 %rd5, [_ZN6caffe276_GLOBAL__N__52_tmpxft_0000727c_00000000_7_affine_channel_op_cpp1_ii_dddce74a40AffineChannelScaleBiasBackwardCUDAKernelIfLNS_12StorageOrderE2EEEviiiPKT_S5_PS3_S6__param_5];
ld.param.u64 %rd6, [_ZN6caffe276_GLOBAL__N__52_tmpxft_0000727c_00000000_7_affine_channel_op_cpp1_ii_dddce74a40AffineChannelScaleBiasBackwardCUDAKernelIfLNS_12StorageOrderE2EEEviiiPKT_S5_PS3_S6__param_6];
mul.lo.s32 %r1, %r12, %r13;
mov.u32 %r40, %ctaid.x;
setp.ge.s32	%p3, %r40, %r11;
@%p3 bra BB0_15;

mov.u32 %r3, %tid.x;
shr.u32 %r14, %r3, 5;
mul.wide.u32 %rd7, %r14, 4;
mov.u64 %rd8, _ZN6caffe276_GLOBAL__N__52_tmpxft_0000727c_00000000_7_affine_channel_op_cpp1_ii_dddce74a40AffineChannelScaleBiasBackwardCUDAKernelIfLNS_12StorageOrderE2EEEviiiPKT_S5_PS3_S6_$__cuda_local_var_196922_64_non_const_ds_storage;
add.s64 %rd9, %rd8, %rd7;
add.s64 %rd1, %rd9, 4;
mov.u64 %rd10, _ZN6caffe276_GLOBAL__N__52_tmpxft_0000727c_00000000_7_affine_channel_op_cpp1_ii_dddce74a40AffineChannelScaleBiasBackwardCUDAKernelIfLNS_12StorageOrderE2EEEviiiPKT_S5_PS3_S6_$__cuda_local_var_196923_64_non_const_db_storage;
add.s64 %rd11, %rd10, %rd7;
add.s64 %rd2, %rd11, 4;
mov.u32 %r4, %nctaid.x;
mov.u32 %r5, %ntid.x;

	mov.u32 %r19, %laneid;

	cvta.to.global.u64 %rd16, %rd5;
cvta.to.global.u64 %rd19, %rd6;

BB0_2:
mov.f32 %f64, 0f00000000;
mov.f32 %f61, %f64;
mov.f32 %f65, %f64;
mov.f32 %f62, %f64;
setp.ge.s32	%p4, %r3, %r1;
mov.u32 %r41, %r3;
@%p4 bra BB0_4;

BB0_3:
mov.u32 %r7, %r41;
div.s32 %r15, %r7, %r12;
mad.lo.s32 %r16, %r15, %r11, %r40;
rem.s32 %r17, %r7, %r12;
mad.lo.s32 %r18, %r16, %r12, %r17;
mul.wide.s32 %rd15, %r18, 4;
add.s64 %rd14, %rd3, %rd15;

	ld.global.nc.f32 %f17, [%rd14];

	add.s64 %rd13, %rd4, %rd15;

	ld.global.nc.f32 %f18, [%rd13];

	fma.rn.f32 %f65, %f17, %f18, %f65;

	ld.global.nc.f32 %f19, [%rd14];

	add.f32 %f62, %f62, %f19;
add.s32 %r8, %r5, %r7;
setp.lt.s32	%p5, %r8, %r1;
mov.u32 %r41, %r8;
mov.f32 %f61, %f62;
mov.f32 %f64, %f65;
@%p5 bra BB0_3;

BB0_4:
mov.u32 %r20, 1;
mov.u32 %r29, 31;

	{ .reg .f32 r0; .reg .pred p; shfl.down.b32 r0|p, %f64, %r20, %r29; @p add.f32 r0, r0, %f64; mov.f32 %f20, r0;}

	mov.u32 %r22, 2;

	{ .reg .f32 r0; .reg .pred p; shfl.down.b32 r0|p, %f20, %r22, %r29; @p add.f32 r0, r0, %f20; mov.f32 %f23, r0;}

	mov.u32 %r24, 4;

	{ .reg .f32 r0; .reg .pred p; shfl.down.b32 r0|p, %f23, %r24, %r29; @p add.f32 r0, r0, %f23; mov.f32 %f26, r0;}

	mov.u32 %r26, 8;

	{ .reg .f32 r0; .reg .pred p; shfl.down.b32 r0|p, %f26, %r26, %r29; @p add.f32 r0, r0, %f26; mov.f32 %f29, r0;}

	mov.u32 %r28, 16;

	{ .reg .f32 r0; .reg .pred p; shfl.down.b32 r0|p, %f29, %r28, %r29; @p add.f32 r0, r0, %f29; mov.f32 %f66, r0;}

	setp.ne.s32	%p6, %r19, 0;
@%p6 bra BB0_6;

st.shared.f32 [%rd1], %f66;

BB0_6:
setp.eq.s32	%p1, %r3, 0;
bar.sync 0;
@!%p1 bra BB0_8;
bra.uni BB0_7;

BB0_7:
ld.shared.f32 %f35, [_ZN6caffe276_GLOBAL__N__52_tmpxft_0000727c_00000000_7_affine_channel_op_cpp1_ii_dddce74a40AffineChannelScaleBiasBackwardCUDAKernelIfLNS_12StorageOrderE2EEEviiiPKT_S5_PS3_S6_$__cuda_local_var_196922_64_non_const_ds_storage+8];
add.f32 %f36, %f66, %f35;
ld.shared.f32 %f37, [_ZN6caffe276_GLOBAL__N__52_tmpxft_0000727c_00000000_7_affine_channel_op_cpp1_ii_dddce74a40AffineChannelScaleBiasBackwardCUDAKernelIfLNS_12StorageOrderE2EEEviiiPKT_S5_PS3_S6_$__cuda_local_var_196922_64_non_const_ds_storage+12];
add.f32 %f38, %f37, %f36;
ld.shared.f32 %f39, [_ZN6caffe276_GLOBAL__N__52_tmpxft_0000727c_00000000_7_affine_channel_op_cpp1_ii_dddce74a40AffineChannelScaleBiasBackwardCUDAKernelIfLNS_12StorageOrderE2EEEviiiPKT_S5_PS3_S6_$__cuda_local_var_196922_64_non_const_ds_storage+16];
add.f32 %f66, %f39, %f38;

BB0_8:

	{ .reg .f32 r0; .reg .pred p; shfl.down.b32 r0|p, %f61, %r20, %r29; @p add.f32 r0, r0, %f61; mov.f32 %f40, r0;}

	
	{ .reg .f32 r0; .reg .pred p; shfl.down.b32 r0|p, %f40, %r22, %r29; @p add.f32 r0, r0, %f40; mov.f32 %f43, r0;}

	
	{ .reg .f32 r0; .reg .pred p; shfl.down.b32 r0|p, %f43, %r24, %r29; @p add.f32 r0, r0, %f43; mov.f32 %f46, r0;}

	
	{ .reg .f32 r0; .reg .pred p; shfl.down.b32 r0|p, %f46, %r26, %r29; @p add.f32 r0, r0, %f46; mov.f32 %f49, r0;}

	
	{ .reg .f32 r0; .reg .pred p; shfl.down.b32 r0|p, %f49, %r28, %r29; @p add.f32 r0, r0, %f49; mov.f32 %f67, r0;}

	@%p6 bra BB0_10;

st.shared.f32 [%rd2], %f67;

BB0_10:
bar.sync 0;
@!%p1 bra BB0_12;
bra.uni BB0_11;

BB0_11:
ld.shared.f32 %f55, [_ZN6caffe276_GLOBAL__N__52_tmpxft_0000727c_00000000_7_affine_channel_op_cpp1_ii_dddce74a40AffineChannelScaleBiasBackwardCUDAKernelIfLNS_12StorageOrderE2EEEviiiPKT_S5_PS3_S6_$__cuda_local_var_196923_64_non_const_db_storage+8];
add.f32 %f56, %f67, %f55;
ld.shared.f32 %f57, [_ZN6caffe276_GLOBAL__N__52_tmpxft_0000727c_00000000_7_affine_channel_op_cpp1_ii_dddce74a40AffineChannelScaleBiasBackwardCUDAKernelIfLNS_12StorageOrderE2EEEviiiPKT_S5_PS3_S6_$__cuda_local_var_196923_64_non_const_db_storage+12];
add.f32 %f58, %f57, %f56;
ld.shared.f32 %f59, [_ZN6caffe276_GLOBAL__N__52_tmpxft_0000727c_00000000_7_affine_channel_op_cpp1_ii_dddce74a40AffineChannelScaleBiasBackwardCUDAKernelIfLNS_12StorageOrderE2EEEviiiPKT_S5_PS3_S6_$__cuda_local_var_196923_64_non_const_db_storage+16];
add.f32 %f67, %f59, %f58;

BB0_12:
setp.ne.s32	%p8, %r3, 0;
@%p8 bra BB0_14;

mul.wide.s32 %rd17, %r40, 4;
add.s64 %rd18, %rd16, %rd17;
st.global.f32 [%rd18], %f66;
add.s64 %rd20, %rd19, %rd17;
st.global.f32 [%rd20], %f67;

BB0_14:
bar.sync 0;
add.s32 %r40, %r4, %r40;
setp.lt.s32	%p9, %r40, %r11;
@%p9 bra BB0_2;

BB0_15:
ret;
}


.visible .entry _ZN6caffe276_GLOBAL__N__52_tmpxft_0000727c_00000000_7_affine_channel_op_cpp1_ii_dddce74a40AffineChannelScaleBiasBackwardCUDAKernelIfLNS_12StorageOrderE1EEEviiiPKT_S5_PS3_S6_(
.param .u32 _ZN6caffe276_GLOBAL__N__52_tmpxft_0000727c_00000000_7_affine_channel_op_cpp1_ii_dddce74a40AffineChannelScaleBiasBackwardCUDAKernelIfLNS_12StorageOrderE1EEEviiiPKT_S5_PS3_S6__param_0,
.param .u32 _ZN6caffe276_GLOBAL__N__52_tmpxft_0000727c_00000000_7_affine_channel_op_cpp1_ii_dddce74a40AffineChannelScaleBiasBackwardCUDAKernelIfLNS_12StorageOrderE1EEEviiiPKT_S5_PS3_S6__param_1,
.param .u32 _ZN6caffe276_GLOBAL__N__52_tmpxft_0000727c_00000000_7_affine_channel_op_cpp1_ii_dddce74a40AffineChannelScaleBiasBackwardCUDAKernelIfLNS_12StorageOrderE1EEEviiiPKT_S5_PS3_S6__param_2,
.param .u64 _ZN6caffe276_GLOBAL__N__52_tmpxft_0000727c_00000000_7_affine_channel_op_cpp1_ii_dddce74a40AffineChannelScaleBiasBackwardCUDAKernelIfLNS_12StorageOrderE1EEEviiiPKT_S5_PS3_S6__param_3,
.param .u64 _ZN6caffe276_GLOBAL__N__52_tmpxft_0000727c_00000000_7_affine_channel_op_cpp1_ii_dddce74a40AffineChannelScaleBiasBackwardCUDAKernelIfLNS_12StorageOrderE1EEEviiiPKT_S5_PS3_S6__param_4,
.param .u64 _ZN6caffe276_GLOBAL__N__52_tmpxft_0000727c_00000000_7_affine_channel_op_cpp1_ii_dddce74a40AffineChannelScaleBiasBackwardCUDAKernelIfLNS_12StorageOrderE1EEEviiiPKT_S5_PS3_S6__param_5,
.param .u64 _ZN6caffe276_GLOBAL__N__52_tmpxft_0000727c_00000000_7_affine_channel_op_cpp1_ii_dddce74a40AffineChannelScaleBiasBackwardCUDAKernelIfLNS_12StorageOrderE1EEEviiiPKT_S5_PS3_S6__param_6
)
{
.reg .pred %p<10>;
.reg .f32 %f<68>;
.reg .b32 %r<39>;
.reg .b64 %rd<21>;

	.shared .align 4 .b8 _ZN6caffe276_GLOBAL__N__52_tmpxft_0000727c_00000000_7_affine_channel_op_cpp1_ii_dddce74a40AffineChannelScaleBiasBackwardCUDAKernelIfLNS_12StorageOrderE1EEEviiiPKT_S5_PS3_S6_$__cuda_local_var_196922_64_non_const_ds_storage[24];

	.shared .align 4 .b8 _ZN6caffe276_GLOBAL__N__52_tmpxft_0000727c_00000000_7_affine_channel_op_cpp1_ii_dddce74a40AffineChannelScaleBiasBackwardCUDAKernelIfLNS_12StorageOrderE1EEEviiiPKT_S5_PS3_S6_$__cuda_local_var_196923_64_non_const_db_storage[24];

ld.param.u32 %r12, [_ZN6caffe276_GLOBAL__N__52_tmpxft_0000727c_00000000_7_affine_channel_op_cpp1_ii_dddce74a40AffineChannelScaleBiasBackwardCUDAKernelIfLNS_12StorageOrderE1EEEviiiPKT_S5_PS3_S6__param_0];
ld.param.u32 %r11, [_ZN6caffe276_GLOBAL__N__52_tmpxft_0000727c_00000000_7_affine_channel_op_cpp1_ii_dddce74a40AffineChannelScaleBiasBackwardCUDAKernelIfLNS_12StorageOrderE1EEEviiiPKT_S5_PS3_S6__param_1];
ld.param.u32 %r13, [_ZN6caffe276_GLOBAL__N__52_tmpxft_0000727c_00000000_7_affine_channel_op_cpp1_ii_dddce74a40AffineChannelScaleBiasBackwardCUDAKernelIfLNS_12StorageOrderE1EEEviiiPKT_S5_PS3_S6__param_2];
ld.param.u64 %rd3, [_ZN6caffe276_GLOBAL__N__52_tmpxft_0000727c_00000000_7_affine_channel_op_cpp1_ii_dddce74a40AffineChannelScaleBiasBackwardCUDAKernelIfLNS_12StorageOrderE1EEEviiiPKT_S5_PS3_S6__param_3];
ld.param.u64 %rd4, [_ZN6caffe276_GLOBAL__N__52_tmpxft_0000727c_00000000_7_affine_channel_op_cpp1_ii_dddce74a40AffineChannelScaleBiasBackwardCUDAKernelIfLNS_12StorageOrderE1EEEviiiPKT_S5_PS3_S6__param_4];
ld.param.u64 %rd5, [_ZN6caffe276_GLOBAL__N__52_tmpxft_0000727c_00000000_7_affine_channel_op_cpp1_ii_dddce74a40AffineChannelScaleBiasBackwardCUDAKernelIfLNS_12StorageOrderE1EEEviiiPKT_S5_PS3_S6__param_5];
ld.param.u64 %rd6, [_ZN6caffe276_GLOBAL__N__52_tmpxft_0000727c_00000000_7_affine_channel_op_cpp1_ii_dddce74a40AffineChannelScaleBiasBackwardCUDAKernelIfLNS_12StorageOrderE1EEEviiiPKT_S5_PS3_S6__param_6];
mul.lo.s32 %r1, %r13, %r12;
mov.u32 %r37, %ctaid.x;
setp.ge.s32	%p3, %r37, %r11;
@%p3 bra BB1_15;

mov.u32 %r3, %tid.x;
shr.u32 %r14, %r3, 5;
mul.wide.u32 %rd7, %r14, 4;
mov.u64 %rd8, _ZN6caffe276_GLOBAL__N__52_tmpxft_0000727c_00000000_7_affine_channel_op_cpp1_ii_dddce74a40AffineChannelScaleBiasBackwardCUDAKernelIfLNS_12StorageOrderE1EEEviiiPKT_S5_PS3_S6_$__cuda_local_var_196922_64_non_const_ds_storage;
add.s64 %rd9, %rd8, %rd7;
add.s64 %rd1, %rd9, 4;
mov.u64 %rd10, _ZN6caffe276_GLOBAL__N__52_tmpxft_0000727c_00000000_7_affine_channel_op_cpp1_ii_dddce74a40AffineChannelScaleBiasBackwardCUDAKernelIfLNS_12StorageOrderE1EEEviiiPKT_S5_PS3_S6_$__cuda_local_var_196923_64_non_const_db_storage;
add.s64 %rd11, %rd10, %rd7;
add.s64 %rd2, %rd11, 4;
mov.u32 %r4, %nctaid.x;
mov.u32 %r5, %ntid.x;

	mov.u32 %r16, %laneid;

	cvta.to.global.u64 %rd16, %rd5;
cvta.to.global.u64 %rd19, %rd6;

BB1_2:
mov.f32 %f64, 0f00000000;
mov.f32 %f61, %f64;
mov.f32 %f65, %f64;
mov.f32 %f62, %f64;
setp.ge.s32	%p4, %r3, %r1;
mov.u32 %r38, %r3;
@%p4 bra BB1_4;

BB1_3:
mov.u32 %r7, %r38;
mad.lo.s32 %r15, %r7, %r11, %r37;
mul.wide.s32 %rd15, %r15, 4;
add.s64 %rd14, %rd3, %rd15;

	ld.global.nc.f32 %f17, [%rd14];

	add.s64 %rd13, %rd4, %rd15;

	ld.global.nc.f32 %f18, [%rd13];

	fma.rn.f32 %f65, %f17, %f18, %f65;

	ld.global.nc.f32 %f19, [%rd14];

	add.f32 %f62, %f62, %f19;
add.s32 %r8, %r5, %r7;
setp.lt.s32	%p5, %r8, %r1;
mov.u32 %r38, %r8;
mov.f32 %f61, %f62;
mov.f32 %f64, %f65;
@%p5 bra BB1_3;

BB1_4:
mov.u32 %r17, 1;
mov.u32 %r26, 31;

	{ .reg .f32 r0; .reg .pred p; shfl.down.b32 r0|p, %f64, %r17, %r26; @p add.f32 r0, r0, %f64; mov.f32 %f20, r0;}

	mov.u32 %r19, 2;

	{ .reg .f32 r0; .reg .pred p; shfl.down.b32 r0|p, %f20, %r19, %r26; @p add.f32 r0, r0, %f20; mov.f32 %f23, r0;}

	mov.u32 %r21, 4;

	{ .reg .f32 r0; .reg .pred p; shfl.down.b32 r0|p, %f23, %r21, %r26; @p add.f32 r0, r0, %f23; mov.f32 %f26, r0;}

	mov.u32 %r23, 8;

	{ .reg .f32 r0; .reg .pred p; shfl.down.b32 r0|p, %f26, %r23, %r26; @p add.f32 r0, r0, %f26; mov.f32 %f29, r0;}

	mov.u32 %r25, 16;

	{ .reg .f32 r0; .reg .pred p; shfl.down.b32 r0|p, %f29, %r25, %r26; @p add.f32 r0, r0, %f29; mov.f32 %f66, r0;}

	setp.ne.s32	%p6, %r16, 0;
@%p6 bra BB1_6;

st.shared.f32 [%rd1], %f66;

BB1_6:
setp.eq.s32	%p1, %r3, 0;
bar.sync 0;
@!%p1 bra BB1_8;
bra.uni BB1_7;

BB1_7:
ld.shared.f32 %f35, [_ZN6caffe276_GLOBAL__N__52_tmpxft_0000727c_00000000_7_affine_channel_op_cpp1_ii_dddce74a40AffineChannelScaleBiasBackwardCUDAKernelIfLNS_12StorageOrderE1EEEviiiPKT_S5_PS3_S6_$__cuda_local_var_196922_64_non_const_ds_storage+8];
add.f32 %f36, %f66, %f35;
ld.shared.f32 %f37, [_ZN6caffe276_GLOBAL__N__52_tmpxft_0000727c_00000000_7_affine_channel_op_cpp1_ii_dddce74a40AffineChannelScaleBiasBackwardCUDAKernelIfLNS_12StorageOrderE1EEEviiiPKT_S5_PS3_S6_$__cuda_local_var_196922_64_non_const_ds_storage+12];
add.f32 %f38, %f37, %f36;
ld.shared.f32 %f39, [_ZN6caffe276_GLOBAL__N__52_tmpxft_0000727c_00000000_7_affine_channel_op_cpp1_ii_dddce74a40AffineChannelScaleBiasBackwardCUDAKernelIfLNS_12StorageOrderE1EEEviiiPKT_S5_PS3_S6_$__cuda_local_var_196922_64_non_const_ds_storage+16];
add.f32 %f66, %f39, %f38;

BB1_8:

	{ .reg .f32 r0; .reg .pred p; shfl.down.b32 r0|p, %f61, %r17, %r26; @p add.f32 r0, r0, %f61; mov.f32 %f40, r0;}

	
	{ .reg .f32 r0; .reg .pred p; shfl.down.b32 r0|p, %f40, %r19, %r26; @p add.f32 r0, r0, %f40; mov.f32 %f43, r0;}

	
	{ .reg .f32 r0; .reg .pred p; shfl.down.b32 r0|p, %f43, %r21, %r26; @p add.f32 r0, r0, %f43; mov.f32 %f46, r0;}

	
	{ .reg .f32 r0; .reg .pred p; shfl.down.b32 r0|p, %f46, %r23, %r26; @p add.f32 r0, r0, %f46; mov.f32 %f49, r0;}

	
	{ .reg .f32 r0; .reg .pred p; shfl.down.b32 r0|p, %f49, %r25, %r26; @p add.f32 r0, r0, %f49; mov.f32 %f67, r0;}

	@%p6 bra BB1_10;

st.shared.f32 [%rd2], %f67;

BB1_10:
bar.sync 0;
@!%p1 bra BB1_12;
bra.uni BB1_11;

BB1_11:
ld.shared.f32 %f55, [_ZN6caffe276_GLOBAL__N__52_tmpxft_0000727c_00000000_7_affine_channel_op_cpp1_ii_dddce74a40AffineChannelScaleBiasBackwardCUDAKernelIfLNS_12StorageOrderE1EEEviiiPKT_S5_PS3_S6_$__cuda_local_var_196923_64_non_const_db_storage+8];
add.f32 %f56, %f67, %f55;
ld.shared.f32 %f57, [_ZN6caffe276_GLOBAL__N__52_tmpxft_0000727c_00000000_7_affine_channel_op_cpp1_ii_dddce74a40AffineChannelScaleBiasBackwardCUDAKernelIfLNS_12StorageOrderE1EEEviiiPKT_S5_PS3_S6_$__cuda_local_var_196923_64_non_const_db_storage+12];
add.f32 %f58, %f57, %f56;
ld.shared.f32 %f59, [_ZN6caffe276_GLOBAL__N__52_tmpxft_0000727c_00000000_7_affine_channel_op_cpp1_ii_dddce74a40AffineChannelScaleBiasBackwardCUDAKernelIfLNS_12StorageOrderE1EEEviiiPKT_S5_PS3_S6_$__cuda_local_var_196923_64_non_const_db_storage+16];
add.f32 %f67, %f59, %f58;

BB1_12:
setp.ne.s32	%p8, %r3, 0;
@%p8 bra BB1_14;

mul.wide.s32 %rd17, %r37, 4;
add.s64 %rd18, %rd16, %rd17;
st.global.f32 [%rd18], %f66;
add.s64 %rd20, %rd19, %rd17;
st.global.f32 [%rd20], %f67;

BB1_14:
bar.sync 0;
add.s32 %r37, %r4, %r37;
setp.lt.s32	%p9, %r37, %r11;
@%p9 bra BB1_2;

BB1_15:
ret;
}




// ===== COMPILED SASS (sm_100) =====

	.target	sm_100

	.elftype	@"ET_EXEC"


//--------------------- .note.nv.tkinfo           --------------------------
	.section	.note.nv.tkinfo,"",@"SHT_NOTE"
	.sectionflags	@"SHF_NOTE_NV_TKINFO"
	.tkinfo
        /*0018*/ 	.word	0x00000002
        /*0030*/ 	.string	""
        /*0030*/ 	.string	"ptxas"
        /*0030*/ 	.string	"Cuda compilation tools, release 13.0, V13.0.88"
        /*0030*/ 	.string	"Build cuda_13.0.r13.0/compiler.36424714_0"
        /*0030*/ 	.string	"-arch sm_100 "



//--------------------- .note.nv.cuinfo           --------------------------
	.section	.note.nv.cuinfo,"",@"SHT_NOTE"
	.sectionflags	@"SHF_NOTE_NV_CUINFO"
        /*0018*/ 	.short	0x0002
        /*001a*/ 	.short	0x003d
        /*001c*/ 	.short	0x0082
	.zero		2


//--------------------- .nv.info                  --------------------------
	.section	.nv.info,"",@"SHT_CUDA_INFO"
	.align	4


	//----- nvinfo : EIATTR_REGCOUNT
	.align		4
        /*0000*/ 	.byte	0x04, 0x2f
        /*0002*/ 	.short	(.L_17 - .L_16)
	.align		4
.L_16:
        /*0004*/ 	.word	index@(_ZN6caffe276_GLOBAL__N__52_tmpxft_0000727c_00000000_7_affine_channel_op_cpp1_ii_dddce74a40AffineChannelScaleBiasBackwardCUDAKernelIfLNS_12StorageOrderE2EEEviiiPKT_S5_PS3_S6_)
        /*0008*/ 	.word	0x0000001a


	//----- nvinfo : EIATTR_FRAME_SIZE
	.align		4
.L_17:
        /*000c*/ 	.byte	0x04, 0x11
        /*000e*/ 	.short	(.L_19 - .L_18)
	.align		4
.L_18:
        /*0010*/ 	.word	index@(_ZN6caffe276_GLOBAL__N__52_tmpxft_0000727c_00000000_7_affine_channel_op_cpp1_ii_dddce74a40AffineChannelScaleBiasBackwardCUDAKernelIfLNS_12StorageOrderE2EEEviiiPKT_S5_PS3_S6_)
        /*0014*/ 	.word	0x00000000


	//----- nvinfo : EIATTR_REGCOUNT
	.align		4
.L_19:
        /*0018*/ 	.byte	0x04, 0x2f
        /*001a*/ 	.short	(.L_21 - .L_20)
	.align		4
.L_20:
        /*001c*/ 	.word	index@(_ZN6caffe276_GLOBAL__N__52_tmpxft_0000727c_00000000_7_affine_channel_op_cpp1_ii_dddce74a40AffineChannelScaleBiasBackwardCUDAKernelIfLNS_12StorageOrderE1EEEviiiPKT_S5_PS3_S6_)
        /*0020*/ 	.word	0x00000017


	//----- nvinfo : EIATTR_FRAME_SIZE
	.align		4
.L_21:
        /*0024*/ 	.byte	0x04, 0x11
        /*0026*/ 	.short	(.L_23 - .L_22)
	.align		4
.L_22:
        /*0028*/ 	.word	index@(_ZN6caffe276_GLOBAL__N__52_tmpxft_0000727c_00000000_7_affine_channel_op_cpp1_ii_dddce74a40AffineChannelScaleBiasBackwardCUDAKernelIfLNS_12StorageOrderE1EEEviiiPKT_S5_PS3_S6_)
        /*002c*/ 	.word	0x00000000


	//----- nvinfo : EIATTR_MIN_STACK_SIZE
	.align		4
.L_23:
        /*0030*/ 	.byte	0x04, 0x12
        /*0032*/ 	.short	(.L_25 - .L_24)
	.align		4
.L_24:
        /*0034*/ 	.word	index@(_ZN6caffe276_GLOBAL__N__52_tmpxft_0000727c_00000000_7_affine_channel_op_cpp1_ii_dddce74a40AffineChannelScaleBiasBackwardCUDAKernelIfLNS_12StorageOrderE1EEEviiiPKT_S5_PS3_S6_)
        /*0038*/ 	.word	0x00000000


	//----- nvinfo : EIATTR_MIN_STACK_SIZE
	.align		4
.L_25:
        /*003c*/ 	.byte	0x04, 0x12
        /*003e*/ 	.short	(.L_27 - .L_26)
	.align		4
.L_26:
        /*0040*/ 	.word	index@(_ZN6caffe276_GLOBAL__N__52_tmpxft_0000727c_00000000_7_affine_channel_op_cpp1_ii_dddce74a40AffineChannelScaleBiasBackwardCUDAKernelIfLNS_12StorageOrderE2EEEviiiPKT_S5_PS3_S6_)
        /*0044*/ 	.word	0x00000000
.L_27:


//--------------------- .nv.compat                --------------------------
	.section	.nv.compat,"",@"SHT_CUDA_COMPAT_INFO"
	.align	4
        /*0000*/ 	.byte	0x02, 0x09, 0x00, 0x00, 0x02, 0x02, 0x01, 0x00, 0x02, 0x05, 0x05, 0x00, 0x03, 0x07, 0x01, 0x01
        /*0010*/ 	.byte	0x02, 0x03, 0x00, 0x00, 0x02, 0x06, 0x01, 0x00, 0x04, 0x0b, 0x08, 0x00, 0x09, 0x00, 0x00, 0x00
        /*0020*/ 	.byte	0x00, 0x00, 0x00, 0x00


//--------------------- .nv.info._ZN6caffe276_GLOBAL__N__52_tmpxft_0000727c_00000000_7_affine_channel_op_cpp1_ii_dddce74a40AffineChannelScaleBiasBackwardCUDAKernelIfLNS_12StorageOrderE1EEEviiiPKT_S5_PS3_S6_ --------------------------
	.section	.nv.info._ZN6caffe276_GLOBAL__N__52_tmpxft_0000727c_00000000_7_affine_channel_op_cpp1_ii_dddce74a40AffineChannelScaleBiasBackwardCUDAKernelIfLNS_12StorageOrderE1EEEviiiPKT_S5_PS3_S6_,"",@"SHT_CUDA_INFO"
	.sectionflags	@""
	.align	4


	//----- nvinfo : EIATTR_CUDA_API_VERSION
	.align		4
        /*0000*/ 	.byte	0x04, 0x37
        /*0002*/ 	.short	(.L_29 - .L_28)
.L_28:
        /*0004*/ 	.word	0x00000082


	//----- nvinfo : EIATTR_KPARAM_INFO
	.align		4
.L_29:
        /*0008*/ 	.byte	0x04, 0x17
        /*000a*/ 	.short	(.L_31 - .L_30)
.L_30:
        /*000c*/ 	.word	0x00000000
        /*0010*/ 	.short	0x0006
        /*0012*/ 	.short	0x0028
        /*0014*/ 	.byte	0x00, 0xf0, 0x21, 0x00


	//----- nvinfo : EIATTR_KPARAM_INFO
	.align		4
.L_31:
        /*0018*/ 	.byte	0x04, 0x17
        /*001a*/ 	.short	(.L_33 - .L_32)
.L_32:
        /*001c*/ 	.word	0x00000000
        /*0020*/ 	.short	0x0005
        /*0022*/ 	.short	0x0020
        /*0024*/ 	.byte	0x00, 0xf0, 0x21, 0x00


	//----- nvinfo : EIATTR_KPARAM_INFO
	.align		4
.L_33:
        /*0028*/ 	.byte	0x04, 0x17
        /*002a*/ 	.short	(.L_35 - .L_34)
.L_34:
        /*002c*/ 	.word	0x00000000
        /*0030*/ 	.short	0x0004
        /*0032*/ 	.short	0x0018
        /*0034*/ 	.byte	0x00, 0xf0, 0x21, 0x00


	//----- nvinfo : EIATTR_KPARAM_INFO
	.align		4
.L_35:
        /*0038*/ 	.byte	0x04, 0x17
        /*003a*/ 	.short	(.L_37 - .L_36)
.L_36:
        /*003c*/ 	.word	0x00000000
        /*0040*/ 	.short	0x0003
        /*0042*/ 	.short	0x0010
        /*0044*/ 	.byte	0x00, 0xf0, 0x21, 0x00


	//----- nvinfo : EIATTR_KPARAM_INFO
	.align		4
.L_37:
        /*0048*/ 	.byte	0x04, 0x17
        /*004a*/ 	.short	(.L_39 - .L_38)
.L_38:
        /*004c*/ 	.word	0x00000000
        /*0050*/ 	.short	0x0002
        /*0052*/ 	.short	0x0008
        /*0054*/ 	.byte	0x00, 0xf0, 0x11, 0x00


	//----- nvinfo : EIATTR_KPARAM_INFO
	.align		4
.L_39:
        /*0058*/ 	.byte	0x04, 0x17
        /*005a*/ 	.short	(.L_41 - .L_40)
.L_40:
        /*005c*/ 	.word	0x00000000
        /*0060*/ 	.short	0x0001
        /*0062*/ 	.short	0x0004
        /*0064*/ 	.byte	0x00, 0xf0, 0x11, 0x00


	//----- nvinfo : EIATTR_KPARAM_INFO
	.align		4
.L_41:
        /*0068*/ 	.byte	0x04, 0x17
        /*006a*/ 	.short	(.L_43 - .L_42)
.L_42:
        /*006c*/ 	.word	0x00000000
        /*0070*/ 	.short	0x0000
        /*0072*/ 	.short	0x0000
        /*0074*/ 	.byte	0x00, 0xf0, 0x11, 0x00


	//----- nvinfo : EIATTR_SPARSE_MMA_MASK
	.align		4
.L_43:
        /*0078*/ 	.byte	0x03, 0x50
        /*007a*/ 	.short	0x0000


	//----- nvinfo : EIATTR_MAXREG_COUNT
	.align		4
        /*007c*/ 	.byte	0x03, 0x1b
        /*007e*/ 	.short	0x00ff


	//----- nvinfo : EIATTR_NUM_BARRIERS
	.align		4
        /*0080*/ 	.byte	0x02, 0x4c
        /*0082*/ 	.byte	0x01
	.zero		1


	//----- nvinfo : EIATTR_MERCURY_ISA_VERSION
	.align		4
        /*0084*/ 	.byte	0x03, 0x5f
        /*0086*/ 	.short	0x0101


	//----- nvinfo : EIATTR_UNUSED_LOAD_BYTE_OFFSET
	.align		4
        /*0088*/ 	.byte	0x04, 0x44
        /*008a*/ 	.short	(.L_45 - .L_44)


	//   ....[0]....
.L_44:
        /*008c*/ 	.word	0x00000570
        /*0090*/ 	.word	0x00000fff


	//----- nvinfo : EIATTR_VRC_CTA_INIT_COUNT
	.align		4
.L_45:
        /*0094*/ 	.byte	0x02, 0x4a
	.zero		1
	.zero		1


	//----- nvinfo : EIATTR_EXIT_INSTR_OFFSETS
	.align		4
        /*0098*/ 	.byte	0x04, 0x1c
        /*009a*/ 	.short	(.L_47 - .L_46)


	//   ....[0]....
.L_46:
        /*009c*/ 	.word	0x00000040


	//   ....[1]....
        /*00a0*/ 	.word	0x00000630


	//----- nvinfo : EIATTR_CRS_STACK_SIZE
	.align		4
.L_47:
        /*00a4*/ 	.byte	0x04, 0x1e
        /*00a6*/ 	.short	(.L_49 - .L_48)
.L_48:
        /*00a8*/ 	.word	0x00000000


	//----- nvinfo : EIATTR_CBANK_PARAM_SIZE
	.align		4
.L_49:
        /*00ac*/ 	.byte	0x03, 0x19
        /*00ae*/ 	.short	0x0030


	//----- nvinfo : EIATTR_PARAM_CBANK
	.align		4
        /*00b0*/ 	.byte	0x04, 0x0a
        /*00b2*/ 	.short	(.L_51 - .L_50)
	.align		4
.L_50:
        /*00b4*/ 	.word	index@(.nv.constant0._ZN6caffe276_GLOBAL__N__52_tmpxft_0000727c_00000000_7_affine_channel_op_cpp1_ii_dddce74a40AffineChannelScaleBiasBackwardCUDAKernelIfLNS_12StorageOrderE1EEEviiiPKT_S5_PS3_S6_)
        /*00b8*/ 	.short	0x0380
        /*00ba*/ 	.short	0x0030


	//----- nvinfo : EIATTR_SW_WAR
	.align		4
.L_51:
        /*00bc*/ 	.byte	0x04, 0x36
        /*00be*/ 	.short	(.L_53 - .L_52)
.L_52:
        /*00c0*/ 	.word	0x00000008
.L_53:


//--------------------- .nv.info._ZN6caffe276_GLOBAL__N__52_tmpxft_0000727c_00000000_7_affine_channel_op_cpp1_ii_dddce74a40AffineChannelScaleBiasBackwardCUDAKernelIfLNS_12StorageOrderE2EEEviiiPKT_S5_PS3_S6_ --------------------------
	.section	.nv.info._ZN6caffe276_GLOBAL__N__52_tmpxft_0000727c_00000000_7_affine_channel_op_cpp1_ii_dddce74a40AffineChannelScaleBiasBackwardCUDAKernelIfLNS_12StorageOrderE2EEEviiiPKT_S5_PS3_S6_,"",@"SHT_CUDA_INFO"
	.sectionflags	@""
	.align	4


	//----- nvinfo : EIATTR_CUDA_API_VERSION
	.align		4
        /*0000*/ 	.byte	0x04, 0x37
        /*0002*/ 	.short	(.L_55 - .L_54)
.L_54:
        /*0004*/ 	.word	0x00000082


	//----- nvinfo : EIATTR_KPARAM_INFO
	.align		4
.L_55:
        /*0008*/ 	.byte	0x04, 0x17
        /*000a*/ 	.short	(.L_57 - .L_56)
.L_56:
        /*000c*/ 	.word	0x00000000
        /*0010*/ 	.short	0x0006
        /*0012*/ 	.short	0x0028
        /*0014*/ 	.byte	0x00, 0xf0, 0x21, 0x00


	//----- nvinfo : EIATTR_KPARAM_INFO
	.align		4
.L_57:
        /*0018*/ 	.byte	0x04, 0x17
        /*001a*/ 	.short	(.L_59 - .L_58)
.L_58:
        /*001c*/ 	.word	0x00000000
        /*0020*/ 	.short	0x0005
        /*0022*/ 	.short	0x0020
        /*0024*/ 	.byte	0x00, 0xf0, 0x21, 0x00


	//----- nvinfo : EIATTR_KPARAM_INFO
	.align		4
.L_59:
        /*0028*/ 	.byte	0x04, 0x17
        /*002a*/ 	.short	(.L_61 - .L_60)
.L_60:
        /*002c*/ 	.word	0x00000000
        /*0030*/ 	.short	0x0004
        /*0032*/ 	.short	0x0018
        /*0034*/ 	.byte	0x00, 0xf0, 0x21, 0x00


	//----- nvinfo : EIATTR_KPARAM_INFO
	.align		4
.L_61:
        /*0038*/ 	.byte	0x04, 0x17
        /*003a*/ 	.short	(.L_63 - .L_62)
.L_62:
        /*003c*/ 	.word	0x00000000
        /*0040*/ 	.short	0x0003
        /*0042*/ 	.short	0x0010
        /*0044*/ 	.byte	0x00, 0xf0, 0x21, 0x00


	//----- nvinfo : EIATTR_KPARAM_INFO
	.align		4
.L_63:
        /*0048*/ 	.byte	0x04, 0x17
        /*004a*/ 	.short	(.L_65 - .L_64)
.L_64:
        /*004c*/ 	.word	0x00000000
        /*0050*/ 	.short	0x0002
        /*0052*/ 	.short	0x0008
        /*0054*/ 	.byte	0x00, 0xf0, 0x11, 0x00


	//----- nvinfo : EIATTR_KPARAM_INFO
	.align		4
.L_65:
        /*0058*/ 	.byte	0x04, 0x17
        /*005a*/ 	.short	(.L_67 - .L_66)
.L_66:
        /*005c*/ 	.word	0x00000000
        /*0060*/ 	.short	0x0001
        /*0062*/ 	.short	0x0004
        /*0064*/ 	.byte	0x00, 0xf0, 0x11, 0x00


	//----- nvinfo : EIATTR_KPARAM_INFO
	.align		4
.L_67:
        /*0068*/ 	.byte	0x04, 0x17
        /*006a*/ 	.short	(.L_69 - .L_68)
.L_68:
        /*006c*/ 	.word	0x00000000
        /*0070*/ 	.short	0x0000
        /*0072*/ 	.short	0x0000
        /*0074*/ 	.byte	0x00, 0xf0, 0x11, 0x00


	//----- nvinfo : EIATTR_SPARSE_MMA_MASK
	.align		4
.L_69:
        /*0078*/ 	.byte	0x03, 0x50
        /*007a*/ 	.short	0x0000


	//----- nvinfo : EIATTR_MAXREG_COUNT
	.align		4
        /*007c*/ 	.byte	0x03, 0x1b
        /*007e*/ 	.short	0x00ff


	//----- nvinfo : EIATTR_NUM_BARRIERS
	.align		4
        /*0080*/ 	.byte	0x02, 0x4c
        /*0082*/ 	.byte	0x01
	.zero		1


	//----- nvinfo : EIATTR_MERCURY_ISA_VERSION
	.align		4
        /*0084*/ 	.byte	0x03, 0x5f
        /*0086*/ 	.short	0x0101


	//----- nvinfo : EIATTR_UNUSED_LOAD_BYTE_OFFSET
	.align		4
        /*0088*/ 	.byte	0x04, 0x44
        /*008a*/ 	.short	(.L_71 - .L_70)


	//   ....[0]....
.L_70:
        /*008c*/ 	.word	0x00000840
        /*0090*/ 	.word	0x00000fff


	//----- nvinfo : EIATTR_VRC_CTA_INIT_COUNT
	.align		4
.L_71:
        /*0094*/ 	.byte	0x02, 0x4a
	.zero		1
	.zero		1


	//----- nvinfo : EIATTR_EXIT_INSTR_OFFSETS
	.align		4
        /*0098*/ 	.byte	0x04, 0x1c
        /*009a*/ 	.short	(.L_73 - .L_72)


	//   ....[0]....
.L_72:
        /*009c*/ 	.word	0x00000040


	//   ....[1]....
        /*00a0*/ 	.word	0x00000900


	//----- nvinfo : EIATTR_CRS_STACK_SIZE
	.align		4
.L_73:
        /*00a4*/ 	.byte	0x04, 0x1e
        /*00a6*/ 	.short	(.L_75 - .L_74)
.L_74:
        /*00a8*/ 	.word	0x00000000


	//----- nvinfo : EIATTR_CBANK_PARAM_SIZE
	.align		4
.L_75:
        /*00ac*/ 	.byte	0x03, 0x19
        /*00ae*/ 	.short	0x0030


	//----- nvinfo : EIATTR_PARAM_CBANK
	.align		4
        /*00b0*/ 	.byte	0x04, 0x0a
        /*00b2*/ 	.short	(.L_77 - .L_76)
	.align		4
.L_76:
        /*00b4*/ 	.word	index@(.nv.constant0._ZN6caffe276_GLOBAL__N__52_tmpxft_0000727c_00000000_7_affine_channel_op_cpp1_ii_dddce74a40AffineChannelScaleBiasBackwardCUDAKernelIfLNS_12StorageOrderE2EEEviiiPKT_S5_PS3_S6_)
        /*00b8*/ 	.short	0x0380
        /*00ba*/ 	.short	0x0030


	//----- nvinfo : EIATTR_SW_WAR
	.align		4
.L_77:
        /*00bc*/ 	.byte	0x04, 0x36
        /*00be*/ 	.short	(.L_79 - .L_78)
.L_78:
        /*00c0*/ 	.word	0x00000008
.L_79:


//--------------------- .nv.callgraph             --------------------------
	.section	.nv.callgraph,"",@"SHT_CUDA_CALLGRAPH"
	.align	4
	.sectionentsize	8
	.align		4
        /*0000*/ 	.word	0x00000000
	.align		4
        /*0004*/ 	.word	0xffffffff
	.align		4
        /*0008*/ 	.word	0x00000000
	.align		4
        /*000c*/ 	.word	0xfffffffe
	.align		4
        /*0010*/ 	.word	0x00000000
	.align		4
        /*0014*/ 	.word	0xfffffffd
	.align		4
        /*0018*/ 	.word	0x00000000
	.align		4
        /*001c*/ 	.word	0xfffffffc


//--------------------- .nv.constant4             --------------------------
	.section	.nv.constant4,"a",@progbits
	.align	8
	.align		8
.nv.constant4:
        /*0000*/ 	.dword	_ZTVSt9basic_iosIcSt11char_traitsIcEE
	.align		8
        /*0008*/ 	.dword	_ZTTSo
	.align		8
        /*0010*/ 	.dword	_ZTVSt15basic_streambufIcSt11char_traitsIcEE
	.align		8
        /*0018*/ 	.dword	_ZTVNSt7__cxx1115basic_stringbufIcSt11char_traitsIcESaIcEEE
	.align		8
        /*0020*/ 	.dword	_ZTTNSt7__cxx1119basic_ostringstreamIcSt11char_traitsIcESaIcEEE
	.align		8
        /*0028*/ 	.dword	_ZTVN10__cxxabiv119__pointer_type_infoE
	.align		8
        /*0030*/ 	.dword	_ZTVN10__cxxabiv120__function_type_infoE
	.align		8
        /*0038*/ 	.dword	_ZTVN10__cxxabiv117__class_type_infoE
	.align		8
        /*0040*/ 	.dword	_ZTVN10__cxxabiv120__si_class_type_infoE
	.align		8
        /*0048*/ 	.dword	_ZTVSt9exception
	.align		8
        /*0050*/ 	.dword	_ZTVN3c105ErrorE
	.align		8
        /*0058*/ 	.dword	_ZTVN3c1020intrusive_ptr_targetE
	.align		8
        /*0060*/ 	.dword	_ZTVN3c1011StorageImplE
	.align		8
        /*0068*/ 	.dword	_ZTVN6caffe28OperatorINS_11CUDAContextEEE
	.align		8
        /*0070*/ 	.dword	_ZTVN6caffe223AffineChannelGradientOpIfNS_11CUDAContextEEE
	.align		8
        /*0078*/ 	.dword	_ZTVN6caffe215AffineChannelOpIfNS_11CUDAContextEEE


//--------------------- .text._ZN6caffe276_GLOBAL__N__52_tmpxft_0000727c_00000000_7_affine_channel_op_cpp1_ii_dddce74a40AffineChannelScaleBiasBackwardCUDAKernelIfLNS_12StorageOrderE1EEEviiiPKT_S5_PS3_S6_ --------------------------
	.section	.text._ZN6caffe276_GLOBAL__N__52_tmpxft_0000727c_00000000_7_affine_channel_op_cpp1_ii_dddce74a40AffineChannelScaleBiasBackwardCUDAKernelIfLNS_12StorageOrderE1EEEviiiPKT_S5_PS3_S6_,"ax",@progbits
	.align	128
        .global         _ZN6caffe276_GLOBAL__N__52_tmpxft_0000727c_00000000_7_affine_channel_op_cpp1_ii_dddce74a40AffineChannelScaleBiasBackwardCUDAKernelIfLNS_12StorageOrderE1EEEviiiPKT_S5_PS3_S6_
        .type           _ZN6caffe276_GLOBAL__N__52_tmpxft_0000727c_00000000_7_affine_channel_op_cpp1_ii_dddce74a40AffineChannelScaleBiasBackwardCUDAKernelIfLNS_12StorageOrderE1EEEviiiPKT_S5_PS3_S6_,@function
        .size           _ZN6caffe276_GLOBAL__N__52_tmpxft_0000727c_00000000_7_affine_channel_op_cpp1_ii_dddce74a40AffineChannelScaleBiasBackwardCUDAKernelIfLNS_12StorageOrderE1EEEviiiPKT_S5_PS3_S6_,(.L_x_12 - _ZN6caffe276_GLOBAL__N__52_tmpxft_0000727c_00000000_7_affine_channel_op_cpp1_ii_dddce74a40AffineChannelScaleBiasBackwardCUDAKernelIfLNS_12StorageOrderE1EEEviiiPKT_S5_PS3_S6_)
        .other          _ZN6caffe276_GLOBAL__N__52_tmpxft_0000727c_00000000_7_affine_channel_op_cpp1_ii_dddce74a40AffineChannelScaleBiasBackwardCUDAKernelIfLNS_12StorageOrderE1EEEviiiPKT_S5_PS3_S6_,@"STO_CUDA_ENTRY STV_DEFAULT"
_ZN6caffe276_GLOBAL__N__52_tmpxft_0000727c_00000000_7_affine_channel_op_cpp1_ii_dddce74a40AffineChannelScaleBiasBackwardCUDAKernelIfLNS_12StorageOrderE1EEEviiiPKT_S5_PS3_S6_:
.text._ZN6caffe276_GLOBAL__N__52_tmpxft_0000727c_00000000_7_affine_channel_op_cpp1_ii_dddce74a40AffineChannelScaleBiasBackwardCUDAKernelIfLNS_12StorageOrderE1EEEviiiPKT_S5_PS3_S6_:
[----:B------:R-:W-:Y:S08]  /*0000*/  LDC R1, c[0x0][0x37c] ;  /* 0x0000df00ff017b82 */ /* 0x000ff00000000800 */
[----:B------:R-:W0:Y:S08]  /*0010*/  S2UR UR9, SR_CTAID.X ;  /* 0x00000000000979c3 */ /* 0x000e300000002500 */
[----:B------:R-:W0:Y:S02]  /*0020*/  LDC R0, c[0x0][0x384] ;  /* 0x0000e100ff007b82 */ /* 0x000e240000000800 */
[----:B0-----:R-:W-:-:S13]  /*0030*/  ISETP.LE.AND P0, PT, R0, UR9, PT ;  /* 0x0000000900007c0c */ /* 0x001fda000bf03270 */
[----:B------:R-:W-:Y:S05]  /*0040*/  @P0 EXIT ;  /* 0x000000000000094d */ /* 0x000fea0003800000 */
[----:B------:R-:W0:Y:S01]  /*0050*/  S2R R0, SR_TID.X ;  /* 0x0000000000007919 */ /* 0x000e220000002100 */
[----:B------:R-:W1:Y:S01]  /*0060*/  S2UR UR6, SR_CgaCtaId ;  /* 0x00000000000679c3 */ /* 0x000e620000008800 */
[----:B------:R-:W2:Y:S01]  /*0070*/  LDCU UR7, c[0x0][0x388] ;  /* 0x00007100ff0777ac */ /* 0x000ea20008000800 */
[----:B------:R-:W-:Y:S01]  /*0080*/  MOV R9, UR9 ;  /* 0x0000000900097c02 */ /* 0x000fe20008000f00 */
[----:B------:R-:W3:Y:S01]  /*0090*/  S2R R18, SR_LANEID ;  /* 0x0000000000127919 */ /* 0x000ee20000000000 */
[----:B------:R-:W2:Y:S04]  /*00a0*/  LDCU UR8, c[0x0][0x380] ;  /* 0x00007000ff0877ac */ /* 0x000ea80008000800 */
[----:B------:R-:W4:Y:S01]  /*00b0*/  LDC R2, c[0x0][0x370] ;  /* 0x0000dc00ff027b82 */ /* 0x000f220000000800 */
[----:B------:R-:W-:Y:S01]  /*00c0*/  UMOV UR4, 0x400 ;  /* 0x0000040000047882 */ /* 0x000fe20000000000 */
[----:B------:R-:W0:Y:S01]  /*00d0*/  LDCU.64 UR12, c[0x0][0x358] ;  /* 0x00006b00ff0c77ac */ /* 0x000e220008000a00 */
[----:B------:R-:W-:Y:S01]  /*00e0*/  UIADD3 UR5, UPT, UPT, UR4, 0x18, URZ ;  /* 0x0000001804057890 */ /* 0x000fe2000fffe0ff */
[----:B------:R-:W0:Y:S01]  /*00f0*/  LDCU UR10, c[0x0][0x360] ;  /* 0x00006c00ff0a77ac */ /* 0x000e220008000800 */
[----:B--2---:R-:W-:-:S02]  /*0100*/  UIMAD UR7, UR7, UR8, URZ ;  /* 0x00000008070772a4 */ /* 0x004fc4000f8e02ff */
[----:B-1----:R-:W-:Y:S02]  /*0110*/  ULEA UR4, UR6, UR4, 0x18 ;  /* 0x0000000406047291 */ /* 0x002fe4000f8ec0ff */
[----:B------:R-:W-:Y:S01]  /*0120*/  ULEA UR5, UR6, UR5, 0x18 ;  /* 0x0000000506057291 */ /* 0x000fe2000f8ec0ff */
[----:B0-----:R-:W-:-:S04]  /*0130*/  SHF.R.U32.HI R3, RZ, 0x5, R0 ;  /* 0x00000005ff037819 */ /* 0x001fc80000011600 */
[C---:B------:R-:W-:Y:S02]  /*0140*/  LEA R8, R3.reuse, UR4, 0x2 ;  /* 0x0000000403087c11 */ /* 0x040fe4000f8e10ff */
[----:B---3--:R-:W-:-:S07]  /*0150*/  LEA R3, R3, UR5, 0x2 ;  /* 0x0000000503037c11 */ /* 0x008fce000f8e10ff */
.L_x_4:
[----:B------:R-:W-:Y:S01]  /*0160*/  ISETP.GE.AND P0, PT, R0, UR7, PT ;  /* 0x0000000700007c0c */ /* 0x000fe2000bf06270 */
[----:B0-----:R-:W0:Y:S01]  /*0170*/  LDCU UR4, c[0x0][0x384] ;  /* 0x00007080ff0477ac */ /* 0x001e220008000800 */
[----:B------:R-:W-:Y:S01]  /*0180*/  BSSY.RECONVERGENT B0, `(.L_x_0) ;  /* 0x0000015000007945 */ /* 0x000fe20003800200 */
[----:B------:R-:W-:-:S10]  /*0190*/  CS2R R4, SRZ ;  /* 0x0000000000047805 */ /* 0x000fd4000001ff00 */
[----:B------:R-:W-:Y:S05]  /*01a0*/  @P0 BRA `(.L_x_1) ;  /* 0x0000000000480947 */ /* 0x000fea0003800000 */
[----:B------:R-:W1:Y:S01]  /*01b0*/  LDC.64 R4, c[0x0][0x390] ;  /* 0x0000e400ff047b82 */ /* 0x000e620000000a00 */
[----:B------:R-:W-:Y:S01]  /*01c0*/  BSSY.RECONVERGENT B1, `(.L_x_2) ;  /* 0x000000e000017945 */ /* 0x000fe20003800200 */
[----:B------:R-:W-:Y:S02]  /*01d0*/  CS2R R14, SRZ ;  /* 0x00000000000e7805 */ /* 0x000fe4000001ff00 */
[----:B------:R-:W-:-:S04]  /*01e0*/  MOV R16, R0 ;  /* 0x0000000000107202 */ /* 0x000fc80000000f00 */
[----:B------:R-:W2:Y:S03]  /*01f0*/  LDC.64 R6, c[0x0][0x398] ;  /* 0x0000e600ff067b82 */ /* 0x000ea60000000a00 */
.L_x_3:
[----:B0-----:R-:W-:-:S04]  /*0200*/  IMAD R13, R16, UR4, R9 ;  /* 0x00000004100d7c24 */ /* 0x001fc8000f8e0209 */
[----:B-1----:R-:W-:-:S04]  /*0210*/  IMAD.WIDE R10, R13, 0x4, R4 ;  /* 0x000000040d0a7825 */ /* 0x002fc800078e0204 */
[----:B--2---:R-:W-:Y:S02]  /*0220*/  IMAD.WIDE R12, R13, 0x4, R6 ;  /* 0x000000040d0c7825 */ /* 0x004fe400078e0206 */
[----:B------:R-:W2:Y:S04]  /*0230*/  LDG.E.CONSTANT R11, desc[UR12][R10.64] ;  /* 0x0000000c0a0b7981 */ /* 0x000ea8000c1e9900 */
[----:B------:R-:W3:Y:S01]  /*0240*/  LDG.E.CONSTANT R12, desc[UR12][R12.64] ;  /* 0x0000000c0c0c7981 */ /* 0x000ee2000c1e9900 */
[----:B------:R-:W-:-:S04]  /*0250*/  IADD3 R16, PT, PT, R16, UR10, RZ ;  /* 0x0000000a10107c10 */ /* 0x000fc8000fffe0ff */
[----:B------:R-:W-:Y:S01]  /*0260*/  ISETP.GE.AND P0, PT, R16, UR7, PT ;  /* 0x0000000710007c0c */ /* 0x000fe2000bf06270 */
[C---:B--2---:R-:W-:Y:S01]  /*0270*/  FADD R15, R11.reuse, R15 ;  /* 0x0000000f0b0f7221 */ /* 0x044fe20000000000 */
[----:B---3--:R-:W-:-:S11]  /*0280*/  FFMA R14, R11, R12, R14 ;  /* 0x0000000c0b0e7223 */ /* 0x008fd6000000000e */
[----:B------:R-:W-:Y:S05]  /*0290*/  @!P0 BRA `(.L_x_3) ;  /* 0xfffffffc00d88947 */ /* 0x000fea000383ffff */
[----:B------:R-:W-:Y:S05]  /*02a0*/  BSYNC.RECONVERGENT B1 ;  /* 0x0000000000017941 */ /* 0x000fea0003800200 */
.L_x_2:
[----:B------:R-:W-:Y:S02]  /*02b0*/  MOV R5, R15 ;  /* 0x0000000f00057202 */ /* 0x000fe40000000f00 */
[----:B------:R-:W-:-:S07]  /*02c0*/  MOV R4, R14 ;  /* 0x0000000e00047202 */ /* 0x000fce0000000f00 */
.L_x_1:
[----:B0-----:R-:W-:Y:S05]  /*02d0*/  BSYNC.RECONVERGENT B0 ;  /* 0x0000000000007941 */ /* 0x001fea0003800200 */
.L_x_0:
[----:B------:R-:W0:Y:S01]  /*02e0*/  SHFL.DOWN P0, R7, R4, 0x1, 0x1f ;  /* 0x08201f0004077f89 */ /* 0x000e220000000000 */
[----:B------:R-:W-:Y:S01]  /*02f0*/  ISETP.NE.AND P3, PT, R18, RZ, PT ;  /* 0x000000ff1200720c */ /* 0x000fe20003f65270 */
[----:B------:R-:W1:Y:S02]  /*0300*/  LDCU UR4, c[0x0][0x384] ;  /* 0x00007080ff0477ac */ /* 0x000e640008000800 */
[----:B------:R-:W2:Y:S01]  /*0310*/  SHFL.DOWN P1, R10, R5, 0x1, 0x1f ;  /* 0x08201f00050a7f89 */ /* 0x000ea20000020000 */
[----:B0-----:R-:W-:Y:S01]  /*0320*/  @P0 FADD R7, R7, R4 ;  /* 0x0000000407070221 */ /* 0x001fe20000000000 */
[----:B--2---:R-:W-:-:S04]  /*0330*/  @P1 FADD R10, R10, R5 ;  /* 0x000000050a0a1221 */ /* 0x004fc80000000000 */
[----:B------:R-:W0:Y:S04]  /*0340*/  SHFL.DOWN P0, R6, R7, 0x2, 0x1f ;  /* 0x08401f0007067f89 */ /* 0x000e280000000000 */
[----:B------:R-:W2:Y:S01]  /*0350*/  SHFL.DOWN P1, R13, R10, 0x2, 0x1f ;  /* 0x08401f000a0d7f89 */ /* 0x000ea20000020000 */
[----:B0-----:R-:W-:Y:S01]  /*0360*/  @P0 FADD R6, R7, R6 ;  /* 0x0000000607060221 */ /* 0x001fe20000000000 */
[----:B--2---:R-:W-:-:S04]  /*0370*/  @P1 FADD R13, R10, R13 ;  /* 0x0000000d0a0d1221 */ /* 0x004fc80000000000 */
[----:B------:R-:W0:Y:S04]  /*0380*/  SHFL.DOWN P0, R11, R6, 0x4, 0x1f ;  /* 0x08801f00060b7f89 */ /* 0x000e280000000000 */
[----:B------:R-:W2:Y:S01]  /*0390*/  SHFL.DOWN P1, R12, R13, 0x4, 0x1f ;  /* 0x08801f000d0c7f89 */ /* 0x000ea20000020000 */
[----:B0-----:R-:W-:Y:S01]  /*03a0*/  @P0 FADD R11, R6, R11 ;  /* 0x0000000b060b0221 */ /* 0x001fe20000000000 */
[----:B------:R-:W-:Y:S01]  /*03b0*/  ISETP.NE.AND P0, PT, R0, RZ, PT ;  /* 0x000000ff0000720c */ /* 0x000fe20003f05270 */
[----:B--2---:R-:W-:-:S03]  /*03c0*/  @P1 FADD R12, R13, R12 ;  /* 0x0000000c0d0c1221 */ /* 0x004fc60000000000 */
[----:B------:R-:W0:Y:S04]  /*03d0*/  SHFL.DOWN P1, R4, R11, 0x8, 0x1f ;  /* 0x09001f000b047f89 */ /* 0x000e280000020000 */
[----:B------:R-:W2:Y:S05]  /*03e0*/  SHFL.DOWN P2, R5, R12, 0x8, 0x1f ;  /* 0x09001f000c057f89 */ /* 0x000eaa0000040000 */
[----:B------:R-:W3:Y:S01]  /*03f0*/  @!P0 S2R R7, SR_CgaCtaId ;  /* 0x0000000000078919 */ /* 0x000ee20000008800 */
[----:B------:R-:W-:-:S02]  /*0400*/  @!P0 MOV R6, 0x400 ;  /* 0x0000040000068802 */ /* 0x000fc40000000f00 */
[----:B------:R-:W-:Y:S01]  /*0410*/  @!P0 MOV R10, 0x400 ;  /* 0x00000400000a8802 */ /* 0x000fe20000000f00 */
[----:B------:R-:W5:Y:S01]  /*0420*/  @!P0 S2R R15, SR_CgaCtaId ;  /* 0x00000000000f8919 */ /* 0x000f620000008800 */
[----:B0-----:R-:W-:Y:S01]  /*0430*/  @P1 FADD R4, R11, R4 ;  /* 0x000000040b041221 */ /* 0x001fe20000000000 */
[----:B--2---:R-:W-:-:S04]  /*0440*/  @P2 FADD R5, R12, R5 ;  /* 0x000000050c052221 */ /* 0x004fc80000000000 */
[----:B------:R-:W0:Y:S01]  /*0450*/  SHFL.DOWN P1, R17, R4, 0x10, 0x1f ;  /* 0x0a001f0004117f89 */ /* 0x000e220000020000 */
[----:B------:R-:W2:Y:S03]  /*0460*/  LDC.64 R12, c[0x0][0x3a0] ;  /* 0x0000e800ff0c7b82 */ /* 0x000ea60000000a00 */
[----:B------:R-:W4:Y:S01]  /*0470*/  SHFL.DOWN P2, R16, R5, 0x10, 0x1f ;  /* 0x0a001f0005107f89 */ /* 0x000f220000040000 */
[----:B---3--:R-:W-:Y:S02]  /*0480*/  @!P0 LEA R20, R7, R6, 0x18 ;  /* 0x0000000607148211 */ /* 0x008fe400078ec0ff */
[----:B-----5:R-:W-:Y:S02]  /*0490*/  @!P0 LEA R6, R15, R10, 0x18 ;  /* 0x0000000a0f068211 */ /* 0x020fe400078ec0ff */
[----:B------:R-:W3:Y:S01]  /*04a0*/  LDC.64 R10, c[0x0][0x3a8] ;  /* 0x0000ea00ff0a7b82 */ /* 0x000ee20000000a00 */
[----:B0-----:R-:W-:Y:S01]  /*04b0*/  @P1 FADD R17, R4, R17 ;  /* 0x0000001104111221 */ /* 0x001fe20000000000 */
[----:B------:R-:W-:Y:S01]  /*04c0*/  ISETP.NE.AND P1, PT, R0, RZ, PT ;  /* 0x000000ff0000720c */ /* 0x000fe20003f25270 */
[----:B----4-:R-:W-:-:S03]  /*04d0*/  @P2 FADD R16, R5, R16 ;  /* 0x0000001005102221 */ /* 0x010fc60000000000 */
[----:B------:R-:W-:Y:S02]  /*04e0*/  @!P3 STS [R8+0x4], R17 ;  /* 0x000004110800b388 */ /* 0x000fe40000000800 */
[----:B------:R-:W-:Y:S07]  /*04f0*/  BAR.SYNC.DEFER_BLOCKING 0x0 ;  /* 0x0000000000007b1d */ /* 0x000fee0000010000 */
[----:B--2---:R-:W-:-:S04]  /*0500*/  @!P1 IMAD.WIDE R12, R9, 0x4, R12 ;  /* 0x00000004090c9825 */ /* 0x004fc800078e020c */
[----:B---3--:R-:W-:Y:S01]  /*0510*/  @!P1 IMAD.WIDE R10, R9, 0x4, R10 ;  /* 0x00000004090a9825 */ /* 0x008fe200078e020a */
[----:B------:R-:W-:Y:S01]  /*0520*/  IADD3 R9, PT, PT, R2, R9, RZ ;  /* 0x0000000902097210 */ /* 0x000fe20007ffe0ff */
[----:B------:R-:W-:Y:S04]  /*0530*/  @!P0 LDS R19, [R20+0x10] ;  /* 0x0000100014138984 */ /* 0x000fe80000000800 */
[----:B------:R-:W0:Y:S04]  /*0540*/  @!P0 LDS.64 R14, [R20+0x8] ;  /* 0x00000800140e8984 */ /* 0x000e280000000a00 */
[----:B------:R-:W-:Y:S01]  /*0550*/  @!P3 STS [R3+0x4], R16 ;  /* 0x000004100300b388 */ /* 0x000fe20000000800 */
[----:B------:R-:W-:Y:S06]  /*0560*/  BAR.SYNC.DEFER_BLOCKING 0x0 ;  /* 0x0000000000007b1d */ /* 0x000fec0000010000 */
[----:B------:R-:W2:Y:S01]  /*0570*/  @!P0 LDS.128 R4, [R6+0x20] ;  /* 0x0000200006048984 */ /* 0x000ea20000000c00 */
[----:B0-----:R-:W-:-:S04]  /*0580*/  @!P0 FADD R14, R17, R14 ;  /* 0x0000000e110e8221 */ /* 0x001fc80000000000 */
[----:B------:R-:W-:-:S04]  /*0590*/  @!P0 FADD R14, R14, R15 ;  /* 0x0000000f0e0e8221 */ /* 0x000fc80000000000 */
[----:B------:R-:W-:-:S05]  /*05a0*/  @!P0 FADD R17, R14, R19 ;  /* 0x000000130e118221 */ /* 0x000fca0000000000 */
[----:B------:R0:W-:Y:S01]  /*05b0*/  @!P1 STG.E desc[UR12][R12.64], R17 ;  /* 0x000000110c009986 */ /* 0x0001e2000c10190c */
[----:B--2---:R-:W-:-:S04]  /*05c0*/  @!P0 FADD R4, R16, R4 ;  /* 0x0000000410048221 */ /* 0x004fc80000000000 */
[----:B------:R-:W-:-:S04]  /*05d0*/  @!P0 FADD R5, R4, R5 ;  /* 0x0000000504058221 */ /* 0x000fc80000000000 */
[----:B------:R-:W-:Y:S01]  /*05e0*/  @!P0 FADD R16, R5, R6 ;  /* 0x0000000605108221 */ /* 0x000fe20000000000 */
[----:B-1----:R-:W-:-:S04]  /*05f0*/  ISETP.GE.AND P0, PT, R9, UR4, PT ;  /* 0x0000000409007c0c */ /* 0x002fc8000bf06270 */
[----:B------:R0:W-:Y:S01]  /*0600*/  @!P1 STG.E desc[UR12][R10.64], R16 ;  /* 0x000000100a009986 */ /* 0x0001e2000c10190c */
[----:B------:R-:W-:Y:S08]  /*0610*/  BAR.SYNC.DEFER_BLOCKING 0x0 ;  /* 0x0000000000007b1d */ /* 0x000ff00000010000 */
[----:B------:R-:W-:Y:S05]  /*0620*/  @!P0 BRA `(.L_x_4) ;  /* 0xfffffff800cc8947 */ /* 0x000fea000383ffff */
[----:B------:R-:W-:Y:S05]  /*0630*/  EXIT ;  /* 0x000000000000794d */ /* 0x000fea0003800000 */
.L_x_5:
[----:B------:R-:W-:-:S00]  /*0640*/  BRA `(.L_x_5) ;  /* 0xfffffffc00fc7947 */ /* 0x000fc0000383ffff */
[----:B------:R-:W-:-:S00]  /*0650*/  NOP ;  /* 0x0000000000007918 */ /* 0x000fc00000000000 */
        /* <DEDUP_REMOVED lines=10> */
.L_x_12:


//--------------------- .text._ZN6caffe276_GLOBAL__N__52_tmpxft_0000727c_00000000_7_affine_channel_op_cpp1_ii_dddce74a40AffineChannelScaleBiasBackwardCUDAKernelIfLNS_12StorageOrderE2EEEviiiPKT_S5_PS3_S6_ --------------------------
	.section	.text._ZN6caffe276_GLOBAL__N__52_tmpxft_0000727c_00000000_7_affine_channel_op_cpp1_ii_dddce74a40AffineChannelScaleBiasBackwardCUDAKernelIfLNS_12StorageOrderE2EEEviiiPKT_S5_PS3_S6_,"ax",@progbits
	.align	128
        .global         _ZN6caffe276_GLOBAL__N__52_tmpxft_0000727c_00000000_7_affine_channel_op_cpp1_ii_dddce74a40AffineChannelScaleBiasBackwardCUDAKernelIfLNS_12StorageOrderE2EEEviiiPKT_S5_PS3_S6_
        .type           _ZN6caffe276_GLOBAL__N__52_tmpxft_0000727c_00000000_7_affine_channel_op_cpp1_ii_dddce74a40AffineChannelScaleBiasBackwardCUDAKernelIfLNS_12StorageOrderE2EEEviiiPKT_S5_PS3_S6_,@function
        .size           _ZN6caffe276_GLOBAL__N__52_tmpxft_0000727c_00000000_7_affine_channel_op_cpp1_ii_dddce74a40AffineChannelScaleBiasBackwardCUDAKernelIfLNS_12StorageOrderE2EEEviiiPKT_S5_PS3_S6_,(.L_x_13 - _ZN6caffe276_GLOBAL__N__52_tmpxft_0000727c_00000000_7_affine_channel_op_cpp1_ii_dddce74a40AffineChannelScaleBiasBackwardCUDAKernelIfLNS_12StorageOrderE2EEEviiiPKT_S5_PS3_S6_)
        .other          _ZN6caffe276_GLOBAL__N__52_tmpxft_0000727c_00000000_7_affine_channel_op_cpp1_ii_dddce74a40AffineChannelScaleBiasBackwardCUDAKernelIfLNS_12StorageOrderE2EEEviiiPKT_S5_PS3_S6_,@"STO_CUDA_ENTRY STV_DEFAULT"
_ZN6caffe276_GLOBAL__N__52_tmpxft_0000727c_00000000_7_affine_channel_op_cpp1_ii_dddce74a40AffineChannelScaleBiasBackwardCUDAKernelIfLNS_12StorageOrderE2EEEviiiPKT_S5_PS3_S6_:
.text._ZN6caffe276_GLOBAL__N__52_tmpxft_0000727c_00000000_7_affine_channel_op_cpp1_ii_dddce74a40AffineChannelScaleBiasBackwardCUDAKernelIfLNS_12StorageOrderE2EEEviiiPKT_S5_PS3_S6_:
        /* <DEDUP_REMOVED lines=22> */
.L_x_10:
[----:B------:R-:W-:Y:S01]  /*0160*/  ISETP.GE.AND P0, PT, R0, UR7, PT ;  /* 0x0000000700007c0c */ /* 0x000fe2000bf06270 */
[----:B0-----:R-:W0:Y:S01]  /*0170*/  LDCU UR4, c[0x0][0x384] ;  /* 0x00007080ff0477ac */ /* 0x001e220008000800 */
[----:B------:R-:W-:Y:S01]  /*0180*/  BSSY.RECONVERGENT B0, `(.L_x_6) ;  /* 0x0000042000007945 */ /* 0x000fe20003800200 */
[----:B------:R-:W-:-:S10]  /*0190*/  CS2R R2, SRZ ;  /* 0x0000000000027805 */ /* 0x000fd4000001ff00 */
[----:B------:R-:W-:Y:S05]  /*01a0*/  @P0 BRA `(.L_x_7) ;  /* 0x0000000000fc0947 */ /* 0x000fea0003800000 */
[----:B------:R-:W1:Y:S01]  /*01b0*/  LDC R2, c[0x0][0x388] ;  /* 0x0000e200ff027b82 */ /* 0x000e620000000800 */
[----:B------:R-:W-:Y:S01]  /*01c0*/  BSSY.RECONVERGENT B1, `(.L_x_8) ;  /* 0x000003b000017945 */ /* 0x000fe20003800200 */
[----:B------:R-:W-:Y:S01]  /*01d0*/  IMAD.MOV.U32 R10, RZ, RZ, RZ ;  /* 0x000000ffff0a7224 */ /* 0x000fe200078e00ff */
[----:B------:R-:W-:Y:S01]  /*01e0*/  MOV R19, RZ ;  /* 0x000000ff00137202 */ /* 0x000fe20000000f00 */
[----:B------:R-:W-:-:S04]  /*01f0*/  IMAD.MOV.U32 R18, RZ, RZ, R0 ;  /* 0x000000ffff127224 */ /* 0x000fc800078e0000 */
[----:B------:R-:W2:Y:S08]  /*0200*/  LDC R17, c[0x0][0x388] ;  /* 0x0000e200ff117b82 */ /* 0x000eb00000000800 */
[----:B------:R-:W3:Y:S01]  /*0210*/  LDC.64 R4, c[0x0][0x390] ;  /* 0x0000e400ff047b82 */ /* 0x000ee20000000a00 */
[----:B-1----:R-:W-:-:S07]  /*0220*/  IABS R16, R2 ;  /* 0x0000000200107213 */ /* 0x002fce0000000000 */
[----:B------:R-:W1:Y:S01]  /*0230*/  LDC.64 R2, c[0x0][0x398] ;  /* 0x0000e600ff027b82 */ /* 0x000e620000000a00 */
[----:B------:R-:W5:Y:S08]  /*0240*/  I2F.RP R8, R16 ;  /* 0x0000001000087306 */ /* 0x000f700000209400 */
[----:B-----5:R-:W5:Y:S02]  /*0250*/  MUFU.RCP R8, R8 ;  /* 0x0000000800087308 */ /* 0x020f640000001000 */
[----:B-----5:R-:W-:-:S06]  /*0260*/  IADD3 R6, PT, PT, R8, 0xffffffe, RZ ;  /* 0x0ffffffe08067810 */ /* 0x020fcc0007ffe0ff */
[----:B------:R5:W4:Y:S02]  /*0270*/  F2I.FTZ.U32.TRUNC.NTZ R7, R6 ;  /* 0x0000000600077305 */ /* 0x000b24000021f000 */
[----:B-----5:R-:W-:Y:S02]  /*0280*/  HFMA2 R6, -RZ, RZ, 0, 0 ;  /* 0x00000000ff067431 */ /* 0x020fe400000001ff */
[----:B----4-:R-:W-:-:S04]  /*0290*/  IMAD.MOV R9, RZ, RZ, -R7 ;  /* 0x000000ffff097224 */ /* 0x010fc800078e0a07 */
[----:B------:R-:W-:-:S04]  /*02a0*/  IMAD R9, R9, R16, RZ ;  /* 0x0000001009097224 */ /* 0x000fc800078e02ff */
[----:B-123--:R-:W-:-:S07]  /*02b0*/  IMAD.HI.U32 R7, R7, R9, R6 ;  /* 0x0000000907077227 */ /* 0x00efce00078e0006 */
.L_x_9:
[----:B------:R-:W-:Y:S02]  /*02c0*/  IABS R9, R18 ;  /* 0x0000001200097213 */ /* 0x000fe40000000000 */
[-C--:B------:R-:W-:Y:S02]  /*02d0*/  IABS R20, R17.reuse ;  /* 0x0000001100147213 */ /* 0x080fe40000000000 */
[----:B------:R-:W-:Y:S01]  /*02e0*/  LOP3.LUT R8, RZ, R17, RZ, 0x33, !PT ;  /* 0x00000011ff087212 */ /* 0x000fe200078e33ff */
[----:B------:R-:W-:-:S05]  /*02f0*/  IMAD.HI.U32 R7, R7, R9, RZ ;  /* 0x0000000907077227 */ /* 0x000fca00078e00ff */
[----:B------:R-:W-:-:S05]  /*0300*/  IADD3 R6, PT, PT, -R7, RZ, RZ ;  /* 0x000000ff07067210 */ /* 0x000fca0007ffe1ff */
[----:B------:R-:W-:Y:S01]  /*0310*/  IMAD R9, R20, R6, R9 ;  /* 0x0000000614097224 */ /* 0x000fe200078e0209 */
[----:B------:R-:W-:-:S04]  /*0320*/  LOP3.LUT R6, R18, R17, RZ, 0x3c, !PT ;  /* 0x0000001112067212 */ /* 0x000fc800078e3cff */
[----:B------:R-:W-:Y:S02]  /*0330*/  ISETP.GT.U32.AND P1, PT, R16, R9, PT ;  /* 0x000000091000720c */ /* 0x000fe40003f24070 */
[----:B------:R-:W-:-:S11]  /*0340*/  ISETP.GE.AND P0, PT, R6, RZ, PT ;  /* 0x000000ff0600720c */ /* 0x000fd60003f06270 */
[--C-:B------:R-:W-:Y:S01]  /*0350*/  @!P1 IMAD.IADD R9, R9, 0x1, -R20.reuse ;  /* 0x0000000109099824 */ /* 0x100fe200078e0a14 */
[----:B------:R-:W-:Y:S02]  /*0360*/  @!P1 IADD3 R7, PT, PT, R7, 0x1, RZ ;  /* 0x0000000107079810 */ /* 0x000fe40007ffe0ff */
[----:B------:R-:W-:Y:S02]  /*0370*/  ISETP.GE.AND P1, PT, R18, RZ, PT ;  /* 0x000000ff1200720c */ /* 0x000fe40003f26270 */
[C---:B------:R-:W-:Y:S01]  /*0380*/  ISETP.GE.U32.AND P2, PT, R9.reuse, R16, PT ;  /* 0x000000100900720c */ /* 0x040fe20003f46070 */
[----:B------:R-:W-:Y:S01]  /*0390*/  IMAD.MOV.U32 R16, RZ, RZ, R20 ;  /* 0x000000ffff107224 */ /* 0x000fe200078e0014 */
[----:B------:R-:W-:-:S11]  /*03a0*/  IADD3 R6, PT, PT, R9, -R20, RZ ;  /* 0x8000001409067210 */ /* 0x000fd60007ffe0ff */
[----:B------:R-:W-:Y:S01]  /*03b0*/  @P2 VIADD R7, R7, 0x1 ;  /* 0x0000000107072836 */ /* 0x000fe20000000000 */
[----:B------:R-:W-:-:S04]  /*03c0*/  ISETP.GT.U32.AND P2, PT, R16, R9, PT ;  /* 0x000000091000720c */ /* 0x000fc80003f44070 */
[----:B------:R-:W-:Y:S02]  /*03d0*/  SEL R9, R6, R9, !P2 ;  /* 0x0000000906097207 */ /* 0x000fe40005000000 */
[----:B------:R-:W-:Y:S02]  /*03e0*/  ISETP.NE.AND P2, PT, R17, RZ, PT ;  /* 0x000000ff1100720c */ /* 0x000fe40003f45270 */
[----:B------:R-:W-:Y:S01]  /*03f0*/  @!P0 IADD3 R7, PT, PT, -R7, RZ, RZ ;  /* 0x000000ff07078210 */ /* 0x000fe20007ffe1ff */
[----:B------:R-:W-:-:S03]  /*0400*/  @!P1 IMAD.MOV R9, RZ, RZ, -R9 ;  /* 0x000000ffff099224 */ /* 0x000fc600078e0a09 */
[C---:B------:R-:W-:Y:S02]  /*0410*/  SEL R6, R8.reuse, R7, !P2 ;  /* 0x0000000708067207 */ /* 0x040fe40005000000 */
[----:B------:R-:W-:-:S03]  /*0420*/  SEL R8, R8, R9, !P2 ;  /* 0x0000000908087207 */ /* 0x000fc60005000000 */
[----:B0-----:R-:W-:-:S04]  /*0430*/  IMAD R6, R6, UR4, R15 ;  /* 0x0000000406067c24 */ /* 0x001fc8000f8e020f */
[----:B------:R-:W-:-:S04]  /*0440*/  IMAD R9, R6, R17, R8 ;  /* 0x0000001106097224 */ /* 0x000fc800078e0208 */
[----:B------:R-:W-:-:S04]  /*0450*/  IMAD.WIDE R6, R9, 0x4, R4 ;  /* 0x0000000409067825 */ /* 0x000fc800078e0204 */
[----:B------:R-:W-:Y:S02]  /*0460*/  IMAD.WIDE R8, R9, 0x4, R2 ;  /* 0x0000000409087825 */ /* 0x000fe400078e0202 */
[----:B------:R-:W2:Y:S04]  /*0470*/  LDG.E.CONSTANT R7, desc[UR12][R6.64] ;  /* 0x0000000c06077981 */ /* 0x000ea8000c1e9900 */
[----:B------:R-:W3:Y:S01]  /*0480*/  LDG.E.CONSTANT R8, desc[UR12][R8.64] ;  /* 0x0000000c08087981 */ /* 0x000ee2000c1e9900 */
[----:B------:R-:W0:Y:S01]  /*0490*/  I2F.RP R22, R20 ;  /* 0x0000001400167306 */ /* 0x000e220000209400 */
[----:B------:R-:W-:-:S04]  /*04a0*/  IADD3 R18, PT, PT, R18, UR10, RZ ;  /* 0x0000000a12127c10 */ /* 0x000fc8000fffe0ff */
[----:B------:R-:W-:-:S03]  /*04b0*/  ISETP.GE.AND P0, PT, R18, UR7, PT ;  /* 0x0000000712007c0c */ /* 0x000fc6000bf06270 */
[----:B0-----:R-:W0:Y:S02]  /*04c0*/  MUFU.RCP R22, R22 ;  /* 0x0000001600167308 */ /* 0x001e240000001000 */
[----:B0-----:R-:W-:-:S06]  /*04d0*/  IADD3 R11, PT, PT, R22, 0xffffffe, RZ ;  /* 0x0ffffffe160b7810 */ /* 0x001fcc0007ffe0ff */
[----:B------:R-:W0:Y:S02]  /*04e0*/  F2I.FTZ.U32.TRUNC.NTZ R11, R11 ;  /* 0x0000000b000b7305 */ /* 0x000e24000021f000 */
[----:B0-----:R-:W-:-:S04]  /*04f0*/  IMAD.MOV R23, RZ, RZ, -R11 ;  /* 0x000000ffff177224 */ /* 0x001fc800078e0a0b */
[----:B------:R-:W-:Y:S02]  /*0500*/  IMAD R23, R23, R20, RZ ;  /* 0x0000001417177224 */ /* 0x000fe400078e02ff */
[C---:B--2---:R-:W-:Y:S01]  /*0510*/  FADD R19, R7.reuse, R19 ;  /* 0x0000001307137221 */ /* 0x044fe20000000000 */
[----:B---3--:R-:W-:Y:S01]  /*0520*/  FFMA R8, R7, R8, R10 ;  /* 0x0000000807087223 */ /* 0x008fe2000000000a */
[----:B------:R-:W-:-:S04]  /*0530*/  IMAD.MOV.U32 R10, RZ, RZ, RZ ;  /* 0x000000ffff0a7224 */ /* 0x000fc800078e00ff */
[----:B------:R-:W-:Y:S01]  /*0540*/  IMAD.HI.U32 R7, R11, R23, R10 ;  /* 0x000000170b077227 */ /* 0x000fe200078e000a */
[----:B------:R-:W-:Y:S01]  /*0550*/  MOV R10, R8 ;  /* 0x00000008000a7202 */ /* 0x000fe20000000f00 */
[----:B------:R-:W-:Y:S06]  /*0560*/  @!P0 BRA `(.L_x_9) ;  /* 0xfffffffc00548947 */ /* 0x000fec000383ffff */
[----:B------:R-:W-:Y:S05]  /*0570*/  BSYNC.RECONVERGENT B1 ;  /* 0x0000000000017941 */ /* 0x000fea0003800200 */
.L_x_8:
[----:B------:R-:W-:Y:S01]  /*0580*/  IMAD.MOV.U32 R3, RZ, RZ, R19 ;  /* 0x000000ffff037224 */ /* 0x000fe200078e0013 */
[----:B------:R-:W-:-:S07]  /*0590*/  MOV R2, R8 ;  /* 0x0000000800027202 */ /* 0x000fce0000000f00 */
.L_x_7:
[----:B0-----:R-:W-:Y:S05]  /*05a0*/  BSYNC.RECONVERGENT B0 ;  /* 0x0000000000007941 */ /* 0x001fea0003800200 */
.L_x_6:
        /* <DEDUP_REMOVED lines=27> */
[----:B-----5:R-:W-:Y:S01]  /*0760*/  @!P0 LEA R6, R11, R6, 0x18 ;  /* 0x000000060b068211 */ /* 0x020fe200078ec0ff */
[----:B0-----:R-:W-:Y:S01]  /*0770*/  @P1 FADD R17, R2, R17 ;  /* 0x0000001102111221 */ /* 0x001fe20000000000 */
[----:B------:R-:W-:Y:S01]  /*0780*/  ISETP.NE.AND P1, PT, R0, RZ, PT ;  /* 0x000000ff0000720c */ /* 0x000fe20003f25270 */
[----:B----4-:R-:W-:-:S03]  /*0790*/  @P2 FADD R16, R3, R16 ;  /* 0x0000001003102221 */ /* 0x010fc60000000000 */
[----:B------:R-:W-:Y:S01]  /*07a0*/  @!P3 STS [R14+0x4], R17 ;  /* 0x000004110e00b388 */ /* 0x000fe20000000800 */
[----:B------:R-:W0:Y:S08]  /*07b0*/  LDC.64 R2, c[0x0][0x3a8] ;  /* 0x0000ea00ff027b82 */ /* 0x000e300000000a00 */
[----:B------:R-:W-:Y:S01]  /*07c0*/  BAR.SYNC.DEFER_BLOCKING 0x0 ;  /* 0x0000000000007b1d */ /* 0x000fe20000010000 */
[----:B--2---:R-:W-:-:S04]  /*07d0*/  @!P1 IMAD.WIDE R8, R15, 0x4, R8 ;  /* 0x000000040f089825 */ /* 0x004fc800078e0208 */
[----:B0-----:R-:W-:Y:S01]  /*07e0*/  @!P1 IMAD.WIDE R2, R15, 0x4, R2 ;  /* 0x000000040f029825 */ /* 0x001fe200078e0202 */
[----:B------:R-:W-:Y:S03]  /*07f0*/  @!P0 LDS R19, [R18+0x10] ;  /* 0x0000100012138984 */ /* 0x000fe60000000800 */
[----:B------:R-:W-:Y:S01]  /*0800*/  IMAD.IADD R15, R12, 0x1, R15 ;  /* 0x000000010c0f7824 */ /* 0x000fe200078e020f */
        /* <DEDUP_REMOVED lines=16> */
.L_x_11:
        /* <DEDUP_REMOVED lines=15> */
.L_x_13:


//--------------------- .nv.shared._ZN6caffe276_GLOBAL__N__52_tmpxft_0000727c_00000000_7_affine_channel_op_cpp1_ii_dddce74a40AffineChannelScaleBiasBackwardCUDAKernelIfLNS_12StorageOrderE1EEEviiiPKT_S5_PS3_S6_ --------------------------
	.section	.nv.shared._ZN6caffe276_GLOBAL__N__52_tmpxft_0000727c_00000000_7_affine_channel_op_cpp1_ii_dddce74a40AffineChannelScaleBiasBackwardCUDAKernelIfLNS_12StorageOrderE1EEEviiiPKT_S5_PS3_S6_,"aw",@nobits
	.sectionflags	@""
	.align	4
.nv.shared._ZN6caffe276_GLOBAL__N__52_tmpxft_0000727c_00000000_7_affine_channel_op_cpp1_ii_dddce74a40AffineChannelScaleBiasBackwardCUDAKernelIfLNS_12StorageOrderE1EEEviiiPKT_S5_PS3_S6_:
	.zero		1072


//--------------------- .nv.shared.reserved.0     --------------------------
	.section	.nv.shared.reserved.0,"aw",@nobits
	.weak		__nv_reservedSMEM_offset_0_alias
	.size		__nv_reservedSMEM_offset_0_alias, 0, 64
	.other		__nv_reservedSMEM_offset_0_alias,@"STO_CUDA_RESERVED_SHARED STV_DEFAULT"
__nv_reservedSMEM_offset_0_alias:
	.zero		0
	.zero		64


//--------------------- .nv.global                --------------------------
	.section	.nv.global,"aw",@nobits
	.align	8
.nv.global:
	.type		_ZTVN10__cxxabiv120__function_type_infoE,@object
	.size		_ZTVN10__cxxabiv120__function_type_infoE,(_ZTVN10__cxxabiv120__si_class_type_infoE - _ZTVN10__cxxabiv120__function_type_infoE)
_ZTVN10__cxxabiv120__function_type_infoE:
	.zero		8
	.type		_ZTVN10__cxxabiv120__si_class_type_infoE,@object
	.size		_ZTVN10__cxxabiv120__si_class_type_infoE,(_ZTTNSt7__cxx1119basic_ostringstreamIcSt11char_traitsIcESaIcEEE - _ZTVN10__cxxabiv120__si_class_type_infoE)
_ZTVN10__cxxabiv120__si_class_type_infoE:
	.zero		8
	.type		_ZTTNSt7__cxx1119basic_ostringstreamIcSt11char_traitsIcESaIcEEE,@object
	.size		_ZTTNSt7__cxx1119basic_ostringstreamIcSt11char_traitsIcESaIcEEE,(_ZTVN10__cxxabiv117__class_type_infoE - _ZTTNSt7__cxx1119basic_ostringstreamIcSt11char_traitsIcESaIcEEE)
_ZTTNSt7__cxx1119basic_ostringstreamIcSt11char_traitsIcESaIcEEE:
	.zero		8
	.type		_ZTVN10__cxxabiv117__class_type_infoE,@object
	.size		_ZTVN10__cxxabiv117__class_type_infoE,(_ZTTSo - _ZTVN10__cxxabiv117__class_type_infoE)
_ZTVN10__cxxabiv117__class_type_infoE:
	.zero		8
	.type		_ZTTSo,@object
	.size		_ZTTSo,(_ZTVN10__cxxabiv119__pointer_type_infoE - _ZTTSo)
_ZTTSo:
	.zero		8
	.type		_ZTVN10__cxxabiv119__pointer_type_infoE,@object
	.size		_ZTVN10__cxxabiv119__pointer_type_infoE,(_ZTVSt9basic_iosIcSt11char_traitsIcEE - _ZTVN10__cxxabiv119__pointer_type_infoE)
_ZTVN10__cxxabiv119__pointer_type_infoE:
	.zero		8
	.type		_ZTVSt9basic_iosIcSt11char_traitsIcEE,@object
	.size		_ZTVSt9basic_iosIcSt11char_traitsIcEE,(_ZTVN3c105ErrorE - _ZTVSt9basic_iosIcSt11char_traitsIcEE)
_ZTVSt9basic_iosIcSt11char_traitsIcEE:
	.zero		32
	.type		_ZTVN3c105ErrorE,@object
	.size		_ZTVN3c105ErrorE,(_ZTVN3c1011StorageImplE - _ZTVN3c105ErrorE)
_ZTVN3c105ErrorE:
	.zero		40
	.type		_ZTVN3c1011StorageImplE,@object
	.size		_ZTVN3c1011StorageImplE,(_ZTVN3c1020intrusive_ptr_targetE - _ZTVN3c1011StorageImplE)
_ZTVN3c1011StorageImplE:
	.zero		40
	.type		_ZTVN3c1020intrusive_ptr_targetE,@object
	.size		_ZTVN3c1020intrusive_ptr_targetE,(_ZTVSt9exception - _ZTVN3c1020intrusive_ptr_targetE)
_ZTVN3c1020intrusive_ptr_targetE:
	.zero		40
	.type		_ZTVSt9exception,@object
	.size		_ZTVSt9exception,(_ZTVSt15basic_streambufIcSt11char_traitsIcEE - _ZTVSt9exception)
_ZTVSt9exception:
	.zero		40
	.type		_ZTVSt15basic_streambufIcSt11char_traitsIcEE,@object
	.size		_ZTVSt15basic_streambufIcSt11char_traitsIcEE,(_ZTVNSt7__cxx1115basic_stringbufIcSt11char_traitsIcESaIcEEE - _ZTVSt15basic_streambufIcSt11char_traitsIcEE)
_ZTVSt15basic_streambufIcSt11char_traitsIcEE:
	.zero		128
	.type		_ZTVNSt7__cxx1115basic_stringbufIcSt11char_traitsIcESaIcEEE,@object
	.size		_ZTVNSt7__cxx1115basic_stringbufIcSt11char_traitsIcESaIcEEE,(_ZTVN6caffe223AffineChannelGradientOpIfNS_11CUDAContextEEE - _ZTVNSt7__cxx1115basic_stringbufIcSt11char_traitsIcESaIcEEE)
_ZTVNSt7__cxx1115basic_stringbufIcSt11char_traitsIcESaIcEEE:
	.zero		128
	.type		_ZTVN6caffe223AffineChannelGradientOpIfNS_11CUDAContextEEE,@object
	.size		_ZTVN6caffe223AffineChannelGradientOpIfNS_11CUDAContextEEE,(_ZTVN6caffe215AffineChannelOpIfNS_11CUDAContextEEE - _ZTVN6caffe223AffineChannelGradientOpIfNS_11CUDAContextEEE)
_ZTVN6caffe223AffineChannelGradientOpIfNS_11CUDAContextEEE:
	.zero		136
	.type		_ZTVN6caffe215AffineChannelOpIfNS_11CUDAContextEEE,@object
	.size		_ZTVN6caffe215AffineChannelOpIfNS_11CUDAContextEEE,(_ZTVN6caffe28OperatorINS_11CUDAContextEEE - _ZTVN6caffe215AffineChannelOpIfNS_11CUDAContextEEE)
_ZTVN6caffe215AffineChannelOpIfNS_11CUDAContextEEE:
	.zero		136
	.type		_ZTVN6caffe28OperatorINS_11CUDAContextEEE,@object
	.size		_ZTVN6caffe28OperatorINS_11CUDAContextEEE,(.L_13 - _ZTVN6caffe28OperatorINS_11CUDAContextEEE)
_ZTVN6caffe28OperatorINS_11CUDAContextEEE:
	.zero		136
.L_13:


//--------------------- .nv.shared._ZN6caffe276_GLOBAL__N__52_tmpxft_0000727c_00000000_7_affine_channel_op_cpp1_ii_dddce74a40AffineChannelScaleBiasBackwardCUDAKernelIfLNS_12StorageOrderE2EEEviiiPKT_S5_PS3_S6_ --------------------------
	.section	.nv.shared._ZN6caffe276_GLOBAL__N__52_tmpxft_0000727c_00000000_7_affine_channel_op_cpp1_ii_dddce74a40AffineChannelScaleBiasBackwardCUDAKernelIfLNS_12StorageOrderE2EEEviiiPKT_S5_PS3_S6_,"aw",@nobits
	.sectionflags	@""
	.align	4
.nv.shared._ZN6caffe276_GLOBAL__N__52_tmpxft_0000727c_00000000_7_affine_channel_op_cpp1_ii_dddce74a40AffineChannelScaleBiasBackwardCUDAKernelIfLNS_12StorageOrderE2EEEviiiPKT_S5_PS3_S6_:
	.zero		1072


//--------------------- .nv.constant0._ZN6caffe276_GLOBAL__N__52_tmpxft_0000727c_00000000_7_affine_channel_op_cpp1_ii_dddce74a40AffineChannelScaleBiasBackwardCUDAKernelIfLNS_12StorageOrderE1EEEviiiPKT_S5_PS3_S6_ --------------------------
	.section	.nv.constant0._ZN6caffe276_GLOBAL__N__52_tmpxft_0000727c_00000000_7_affine_channel_op_cpp1_ii_dddce74a40AffineChannelScaleBiasBackwardCUDAKernelIfLNS_12StorageOrderE1EEEviiiPKT_S5_PS3_S6_,"a",@progbits
	.sectionflags	@""
	.align	4
.nv.constant0._ZN6caffe276_GLOBAL__N__52_tmpxft_0000727c_00000000_7_affine_channel_op_cpp1_ii_dddce74a40AffineChannelScaleBiasBackwardCUDAKernelIfLNS_12StorageOrderE1EEEviiiPKT_S5_PS3_S6_:
	.zero		944


//--------------------- .nv.constant0._ZN6caffe276_GLOBAL__N__52_tmpxft_0000727c_00000000_7_affine_channel_op_cpp1_ii_dddce74a40AffineChannelScaleBiasBackwardCUDAKernelIfLNS_12StorageOrderE2EEEviiiPKT_S5_PS3_S6_ --------------------------
	.section	.nv.constant0._ZN6caffe276_GLOBAL__N__52_tmpxft_0000727c_00000000_7_affine_channel_op_cpp1_ii_dddce74a40AffineChannelScaleBiasBackwardCUDAKernelIfLNS_12StorageOrderE2EEEviiiPKT_S5_PS3_S6_,"a",@progbits
	.sectionflags	@""
	.align	4
.nv.constant0._ZN6caffe276_GLOBAL__N__52_tmpxft_0000727c_00000000_7_affine_channel_op_cpp1_ii_dddce74a40AffineChannelScaleBiasBackwardCUDAKernelIfLNS_12StorageOrderE2EEEviiiPKT_S5_PS3_S6_:
	.zero		944


//--------------------- SYMBOLS --------------------------

	.type		.nv.reservedSmem.offset0,@object
	.size		.nv.reservedSmem.offset0,0x4
	.type		.nv.reservedSmem.cap,@object
	.size		.nv.reservedSmem.cap,0x4
